//
// Generated by NVIDIA NVVM Compiler
//
// Compiler Build ID: CL-36424714
// Cuda compilation tools, release 13.0, V13.0.88
// Based on NVVM 20.0.0
//

.version 9.0
.target sm_100
.address_size 64

	// .globl	_Z8__calc_WPfS_S_S_
.extern .func  (.param .b32 func_retval0) vprintf
(
	.param .b64 vprintf_param_0,
	.param .b64 vprintf_param_1
)
;
.global .align 1 .b8 $str[8] = {72, 101, 114, 101, 32, 37, 100};
.global .align 4 .b8 __cudart_i2opi_f[24] = {65, 144, 67, 60, 153, 149, 98, 219, 192, 221, 52, 245, 209, 87, 39, 252, 41, 21, 68, 78, 110, 131, 249, 162};

.visible .entry _Z8__calc_WPfS_S_S_(
	.param .u64 .ptr .align 1 _Z8__calc_WPfS_S_S__param_0,
	.param .u64 .ptr .align 1 _Z8__calc_WPfS_S_S__param_1,
	.param .u64 .ptr .align 1 _Z8__calc_WPfS_S_S__param_2,
	.param .u64 .ptr .align 1 _Z8__calc_WPfS_S_S__param_3
)
{
	.local .align 8 .b8 	__local_depot0[40];
	.reg .b64 	%SP;
	.reg .b64 	%SPL;
	.reg .pred 	%p<41>;
	.reg .b32 	%r<198>;
	.reg .b32 	%f<142>;
	.reg .b64 	%rd<112>;
	.reg .b64 	%fd<11>;

	mov.u64 	%SPL, __local_depot0;
	cvta.local.u64 	%SP, %SPL;
	ld.param.u64 	%rd39, [_Z8__calc_WPfS_S_S__param_0];
	ld.param.u64 	%rd40, [_Z8__calc_WPfS_S_S__param_1];
	ld.param.u64 	%rd37, [_Z8__calc_WPfS_S_S__param_2];
	ld.param.u64 	%rd38, [_Z8__calc_WPfS_S_S__param_3];
	cvta.to.global.u64 	%rd41, %rd40;
	cvta.to.global.u64 	%rd42, %rd39;
	add.u64 	%rd1, %SPL, 0;
	add.u64 	%rd44, %SP, 32;
	add.u64 	%rd45, %SPL, 32;
	mov.u32 	%r1, %ctaid.x;
	st.local.u32 	[%rd45], %r1;
	mov.u64 	%rd46, $str;
	cvta.global.u64 	%rd47, %rd46;
	{ // callseq 0, 0
	.param .b64 param0;
	st.param.b64 	[param0], %rd47;
	.param .b64 param1;
	st.param.b64 	[param1], %rd44;
	.param .b32 retval0;
	call.uni (retval0), 
	vprintf, 
	(
	param0, 
	param1
	);
	ld.param.b32 	%r69, [retval0];
	} // callseq 0
	mul.wide.u32 	%rd48, %r1, 4;
	add.s64 	%rd49, %rd42, %rd48;
	ld.global.f32 	%f1, [%rd49];
	add.s64 	%rd50, %rd41, %rd48;
	ld.global.f32 	%f2, [%rd50];
	mul.f32 	%f27, %f2, 0f3F22F983;
	cvt.rni.s32.f32 	%r197, %f27;
	cvt.rn.f32.s32 	%f28, %r197;
	fma.rn.f32 	%f29, %f28, 0fBFC90FDA, %f2;
	fma.rn.f32 	%f30, %f28, 0fB3A22168, %f29;
	fma.rn.f32 	%f141, %f28, 0fA7C234C5, %f30;
	abs.f32 	%f4, %f2;
	setp.ltu.f32 	%p1, %f4, 0f47CE4780;
	mov.u32 	%r181, %r197;
	mov.f32 	%f137, %f141;
	@%p1 bra 	$L__BB0_8;
	setp.neu.f32 	%p2, %f4, 0f7F800000;
	@%p2 bra 	$L__BB0_3;
	mov.f32 	%f33, 0f00000000;
	mul.rn.f32 	%f137, %f2, %f33;
	mov.b32 	%r181, 0;
	bra.uni 	$L__BB0_8;
$L__BB0_3:
	mov.b32 	%r3, %f2;
	shl.b32 	%r72, %r3, 8;
	or.b32  	%r4, %r72, -2147483648;
	mov.b64 	%rd99, 0;
	mov.b32 	%r178, 0;
	mov.u64 	%rd97, __cudart_i2opi_f;
	mov.u64 	%rd98, %rd1;
$L__BB0_4:
	.pragma "nounroll";
	ld.global.nc.u32 	%r73, [%rd97];
	mad.wide.u32 	%rd53, %r73, %r4, %rd99;
	shr.u64 	%rd99, %rd53, 32;
	st.local.u32 	[%rd98], %rd53;
	add.s32 	%r178, %r178, 1;
	add.s64 	%rd98, %rd98, 4;
	add.s64 	%rd97, %rd97, 4;
	setp.ne.s32 	%p3, %r178, 6;
	@%p3 bra 	$L__BB0_4;
	shr.u32 	%r74, %r3, 23;
	st.local.u32 	[%rd1+24], %rd99;
	and.b32  	%r7, %r74, 31;
	and.b32  	%r75, %r74, 224;
	add.s32 	%r76, %r75, -128;
	shr.u32 	%r77, %r76, 5;
	mul.wide.u32 	%rd54, %r77, 4;
	sub.s64 	%rd8, %rd1, %rd54;
	ld.local.u32 	%r179, [%rd8+24];
	ld.local.u32 	%r180, [%rd8+20];
	setp.eq.s32 	%p4, %r7, 0;
	@%p4 bra 	$L__BB0_7;
	shf.l.wrap.b32 	%r179, %r180, %r179, %r7;
	ld.local.u32 	%r78, [%rd8+16];
	shf.l.wrap.b32 	%r180, %r78, %r180, %r7;
$L__BB0_7:
	shr.u32 	%r79, %r179, 30;
	shf.l.wrap.b32 	%r80, %r180, %r179, 2;
	shl.b32 	%r81, %r180, 2;
	shr.u32 	%r82, %r80, 31;
	add.s32 	%r83, %r82, %r79;
	neg.s32 	%r84, %r83;
	setp.lt.s32 	%p5, %r3, 0;
	selp.b32 	%r181, %r84, %r83, %p5;
	xor.b32  	%r85, %r80, %r3;
	shr.s32 	%r86, %r80, 31;
	xor.b32  	%r87, %r86, %r80;
	xor.b32  	%r88, %r86, %r81;
	cvt.u64.u32 	%rd55, %r87;
	shl.b64 	%rd56, %rd55, 32;
	cvt.u64.u32 	%rd57, %r88;
	or.b64  	%rd58, %rd56, %rd57;
	cvt.rn.f64.s64 	%fd1, %rd58;
	mul.f64 	%fd2, %fd1, 0d3BF921FB54442D19;
	cvt.rn.f32.f64 	%f31, %fd2;
	neg.f32 	%f32, %f31;
	setp.lt.s32 	%p6, %r85, 0;
	selp.f32 	%f137, %f32, %f31, %p6;
$L__BB0_8:
	mul.rn.f32 	%f34, %f137, %f137;
	and.b32  	%r90, %r181, 1;
	setp.eq.b32 	%p7, %r90, 1;
	selp.f32 	%f35, 0f3F800000, %f137, %p7;
	fma.rn.f32 	%f36, %f34, %f35, 0f00000000;
	fma.rn.f32 	%f37, %f34, 0f37CBAC00, 0fBAB607ED;
	selp.f32 	%f38, %f37, 0fB94D4153, %p7;
	selp.f32 	%f39, 0f3D2AAABB, 0f3C0885E4, %p7;
	fma.rn.f32 	%f40, %f38, %f34, %f39;
	selp.f32 	%f41, 0fBEFFFFFF, 0fBE2AAAA8, %p7;
	fma.rn.f32 	%f42, %f40, %f34, %f41;
	fma.rn.f32 	%f43, %f42, %f36, %f35;
	and.b32  	%r91, %r181, 2;
	setp.eq.s32 	%p8, %r91, 0;
	mov.f32 	%f44, 0f00000000;
	sub.f32 	%f45, %f44, %f43;
	selp.f32 	%f8, %f43, %f45, %p8;
	cvta.to.global.u64 	%rd59, %rd37;
	add.s64 	%rd61, %rd59, %rd48;
	ld.global.f32 	%f9, [%rd61];
	mul.f32 	%f46, %f9, 0f3F22F983;
	cvt.rni.s32.f32 	%r193, %f46;
	cvt.rn.f32.s32 	%f47, %r193;
	fma.rn.f32 	%f48, %f47, 0fBFC90FDA, %f9;
	fma.rn.f32 	%f49, %f47, 0fB3A22168, %f48;
	fma.rn.f32 	%f140, %f47, 0fA7C234C5, %f49;
	abs.f32 	%f11, %f9;
	setp.ltu.f32 	%p9, %f11, 0f47CE4780;
	mov.u32 	%r185, %r193;
	mov.f32 	%f138, %f140;
	@%p9 bra 	$L__BB0_16;
	setp.neu.f32 	%p10, %f11, 0f7F800000;
	@%p10 bra 	$L__BB0_11;
	mov.f32 	%f52, 0f00000000;
	mul.rn.f32 	%f138, %f9, %f52;
	mov.b32 	%r185, 0;
	bra.uni 	$L__BB0_16;
$L__BB0_11:
	mov.b32 	%r17, %f9;
	shl.b32 	%r93, %r17, 8;
	or.b32  	%r18, %r93, -2147483648;
	mov.b64 	%rd102, 0;
	mov.b32 	%r182, 0;
	mov.u64 	%rd100, __cudart_i2opi_f;
	mov.u64 	%rd101, %rd1;
$L__BB0_12:
	.pragma "nounroll";
	ld.global.nc.u32 	%r94, [%rd100];
	mad.wide.u32 	%rd64, %r94, %r18, %rd102;
	shr.u64 	%rd102, %rd64, 32;
	st.local.u32 	[%rd101], %rd64;
	add.s32 	%r182, %r182, 1;
	add.s64 	%rd101, %rd101, 4;
	add.s64 	%rd100, %rd100, 4;
	setp.ne.s32 	%p11, %r182, 6;
	@%p11 bra 	$L__BB0_12;
	shr.u32 	%r95, %r17, 23;
	st.local.u32 	[%rd1+24], %rd102;
	and.b32  	%r21, %r95, 31;
	and.b32  	%r96, %r95, 224;
	add.s32 	%r97, %r96, -128;
	shr.u32 	%r98, %r97, 5;
	mul.wide.u32 	%rd65, %r98, 4;
	sub.s64 	%rd15, %rd1, %rd65;
	ld.local.u32 	%r183, [%rd15+24];
	ld.local.u32 	%r184, [%rd15+20];
	setp.eq.s32 	%p12, %r21, 0;
	@%p12 bra 	$L__BB0_15;
	shf.l.wrap.b32 	%r183, %r184, %r183, %r21;
	ld.local.u32 	%r99, [%rd15+16];
	shf.l.wrap.b32 	%r184, %r99, %r184, %r21;
$L__BB0_15:
	shr.u32 	%r100, %r183, 30;
	shf.l.wrap.b32 	%r101, %r184, %r183, 2;
	shl.b32 	%r102, %r184, 2;
	shr.u32 	%r103, %r101, 31;
	add.s32 	%r104, %r103, %r100;
	neg.s32 	%r105, %r104;
	setp.lt.s32 	%p13, %r17, 0;
	selp.b32 	%r185, %r105, %r104, %p13;
	xor.b32  	%r106, %r101, %r17;
	shr.s32 	%r107, %r101, 31;
	xor.b32  	%r108, %r107, %r101;
	xor.b32  	%r109, %r107, %r102;
	cvt.u64.u32 	%rd66, %r108;
	shl.b64 	%rd67, %rd66, 32;
	cvt.u64.u32 	%rd68, %r109;
	or.b64  	%rd69, %rd67, %rd68;
	cvt.rn.f64.s64 	%fd3, %rd69;
	mul.f64 	%fd4, %fd3, 0d3BF921FB54442D19;
	cvt.rn.f32.f64 	%f50, %fd4;
	neg.f32 	%f51, %f50;
	setp.lt.s32 	%p14, %r106, 0;
	selp.f32 	%f138, %f51, %f50, %p14;
$L__BB0_16:
	setp.ltu.f32 	%p15, %f4, 0f47CE4780;
	add.s32 	%r111, %r185, 1;
	mul.rn.f32 	%f53, %f138, %f138;
	and.b32  	%r112, %r185, 1;
	setp.eq.b32 	%p16, %r112, 1;
	selp.f32 	%f54, %f138, 0f3F800000, %p16;
	fma.rn.f32 	%f55, %f53, %f54, 0f00000000;
	fma.rn.f32 	%f56, %f53, 0f37CBAC00, 0fBAB607ED;
	selp.f32 	%f57, 0fB94D4153, %f56, %p16;
	selp.f32 	%f58, 0f3C0885E4, 0f3D2AAABB, %p16;
	fma.rn.f32 	%f59, %f57, %f53, %f58;
	selp.f32 	%f60, 0fBE2AAAA8, 0fBEFFFFFF, %p16;
	fma.rn.f32 	%f61, %f59, %f53, %f60;
	fma.rn.f32 	%f62, %f61, %f55, %f54;
	and.b32  	%r113, %r111, 2;
	setp.eq.s32 	%p17, %r113, 0;
	mov.f32 	%f63, 0f00000000;
	sub.f32 	%f64, %f63, %f62;
	selp.f32 	%f65, %f62, %f64, %p17;
	mul.f32 	%f66, %f1, %f8;
	mul.f32 	%f15, %f66, %f65;
	mov.u32 	%r189, %r197;
	mov.f32 	%f139, %f141;
	@%p15 bra 	$L__BB0_24;
	setp.neu.f32 	%p18, %f4, 0f7F800000;
	@%p18 bra 	$L__BB0_19;
	mov.f32 	%f69, 0f00000000;
	mul.rn.f32 	%f139, %f2, %f69;
	mov.b32 	%r189, 0;
	bra.uni 	$L__BB0_24;
$L__BB0_19:
	mov.b32 	%r30, %f2;
	shl.b32 	%r115, %r30, 8;
	or.b32  	%r31, %r115, -2147483648;
	mov.b64 	%rd105, 0;
	mov.b32 	%r186, 0;
	mov.u64 	%rd103, __cudart_i2opi_f;
	mov.u64 	%rd104, %rd1;
$L__BB0_20:
	.pragma "nounroll";
	ld.global.nc.u32 	%r116, [%rd103];
	mad.wide.u32 	%rd72, %r116, %r31, %rd105;
	shr.u64 	%rd105, %rd72, 32;
	st.local.u32 	[%rd104], %rd72;
	add.s32 	%r186, %r186, 1;
	add.s64 	%rd104, %rd104, 4;
	add.s64 	%rd103, %rd103, 4;
	setp.ne.s32 	%p19, %r186, 6;
	@%p19 bra 	$L__BB0_20;
	shr.u32 	%r117, %r30, 23;
	st.local.u32 	[%rd1+24], %rd105;
	and.b32  	%r34, %r117, 31;
	and.b32  	%r118, %r117, 224;
	add.s32 	%r119, %r118, -128;
	shr.u32 	%r120, %r119, 5;
	mul.wide.u32 	%rd73, %r120, 4;
	sub.s64 	%rd22, %rd1, %rd73;
	ld.local.u32 	%r187, [%rd22+24];
	ld.local.u32 	%r188, [%rd22+20];
	setp.eq.s32 	%p20, %r34, 0;
	@%p20 bra 	$L__BB0_23;
	shf.l.wrap.b32 	%r187, %r188, %r187, %r34;
	ld.local.u32 	%r121, [%rd22+16];
	shf.l.wrap.b32 	%r188, %r121, %r188, %r34;
$L__BB0_23:
	shr.u32 	%r122, %r187, 30;
	shf.l.wrap.b32 	%r123, %r188, %r187, 2;
	shl.b32 	%r124, %r188, 2;
	shr.u32 	%r125, %r123, 31;
	add.s32 	%r126, %r125, %r122;
	neg.s32 	%r127, %r126;
	setp.lt.s32 	%p21, %r30, 0;
	selp.b32 	%r189, %r127, %r126, %p21;
	xor.b32  	%r128, %r123, %r30;
	shr.s32 	%r129, %r123, 31;
	xor.b32  	%r130, %r129, %r123;
	xor.b32  	%r131, %r129, %r124;
	cvt.u64.u32 	%rd74, %r130;
	shl.b64 	%rd75, %rd74, 32;
	cvt.u64.u32 	%rd76, %r131;
	or.b64  	%rd77, %rd75, %rd76;
	cvt.rn.f64.s64 	%fd5, %rd77;
	mul.f64 	%fd6, %fd5, 0d3BF921FB54442D19;
	cvt.rn.f32.f64 	%f67, %fd6;
	neg.f32 	%f68, %f67;
	setp.lt.s32 	%p22, %r128, 0;
	selp.f32 	%f139, %f68, %f67, %p22;
$L__BB0_24:
	setp.ltu.f32 	%p23, %f11, 0f47CE4780;
	mul.rn.f32 	%f70, %f139, %f139;
	and.b32  	%r133, %r189, 1;
	setp.eq.b32 	%p24, %r133, 1;
	selp.f32 	%f71, 0f3F800000, %f139, %p24;
	fma.rn.f32 	%f72, %f70, %f71, 0f00000000;
	fma.rn.f32 	%f73, %f70, 0f37CBAC00, 0fBAB607ED;
	selp.f32 	%f74, %f73, 0fB94D4153, %p24;
	selp.f32 	%f75, 0f3D2AAABB, 0f3C0885E4, %p24;
	fma.rn.f32 	%f76, %f74, %f70, %f75;
	selp.f32 	%f77, 0fBEFFFFFF, 0fBE2AAAA8, %p24;
	fma.rn.f32 	%f78, %f76, %f70, %f77;
	fma.rn.f32 	%f79, %f78, %f72, %f71;
	and.b32  	%r134, %r189, 2;
	setp.eq.s32 	%p25, %r134, 0;
	mov.f32 	%f80, 0f00000000;
	sub.f32 	%f81, %f80, %f79;
	selp.f32 	%f19, %f79, %f81, %p25;
	@%p23 bra 	$L__BB0_32;
	setp.neu.f32 	%p26, %f11, 0f7F800000;
	@%p26 bra 	$L__BB0_27;
	mov.f32 	%f84, 0f00000000;
	mul.rn.f32 	%f140, %f9, %f84;
	mov.b32 	%r193, 0;
	bra.uni 	$L__BB0_32;
$L__BB0_27:
	mov.b32 	%r43, %f9;
	shl.b32 	%r136, %r43, 8;
	or.b32  	%r44, %r136, -2147483648;
	mov.b64 	%rd108, 0;
	mov.b32 	%r190, 0;
	mov.u64 	%rd106, __cudart_i2opi_f;
	mov.u64 	%rd107, %rd1;
$L__BB0_28:
	.pragma "nounroll";
	ld.global.nc.u32 	%r137, [%rd106];
	mad.wide.u32 	%rd80, %r137, %r44, %rd108;
	shr.u64 	%rd108, %rd80, 32;
	st.local.u32 	[%rd107], %rd80;
	add.s32 	%r190, %r190, 1;
	add.s64 	%rd107, %rd107, 4;
	add.s64 	%rd106, %rd106, 4;
	setp.ne.s32 	%p27, %r190, 6;
	@%p27 bra 	$L__BB0_28;
	shr.u32 	%r138, %r43, 23;
	st.local.u32 	[%rd1+24], %rd108;
	and.b32  	%r47, %r138, 31;
	and.b32  	%r139, %r138, 224;
	add.s32 	%r140, %r139, -128;
	shr.u32 	%r141, %r140, 5;
	mul.wide.u32 	%rd81, %r141, 4;
	sub.s64 	%rd29, %rd1, %rd81;
	ld.local.u32 	%r191, [%rd29+24];
	ld.local.u32 	%r192, [%rd29+20];
	setp.eq.s32 	%p28, %r47, 0;
	@%p28 bra 	$L__BB0_31;
	shf.l.wrap.b32 	%r191, %r192, %r191, %r47;
	ld.local.u32 	%r142, [%rd29+16];
	shf.l.wrap.b32 	%r192, %r142, %r192, %r47;
$L__BB0_31:
	shr.u32 	%r143, %r191, 30;
	shf.l.wrap.b32 	%r144, %r192, %r191, 2;
	shl.b32 	%r145, %r192, 2;
	shr.u32 	%r146, %r144, 31;
	add.s32 	%r147, %r146, %r143;
	neg.s32 	%r148, %r147;
	setp.lt.s32 	%p29, %r43, 0;
	selp.b32 	%r193, %r148, %r147, %p29;
	xor.b32  	%r149, %r144, %r43;
	shr.s32 	%r150, %r144, 31;
	xor.b32  	%r151, %r150, %r144;
	xor.b32  	%r152, %r150, %r145;
	cvt.u64.u32 	%rd82, %r151;
	shl.b64 	%rd83, %rd82, 32;
	cvt.u64.u32 	%rd84, %r152;
	or.b64  	%rd85, %rd83, %rd84;
	cvt.rn.f64.s64 	%fd7, %rd85;
	mul.f64 	%fd8, %fd7, 0d3BF921FB54442D19;
	cvt.rn.f32.f64 	%f82, %fd8;
	neg.f32 	%f83, %f82;
	setp.lt.s32 	%p30, %r149, 0;
	selp.f32 	%f140, %f83, %f82, %p30;
$L__BB0_32:
	setp.ltu.f32 	%p31, %f4, 0f47CE4780;
	mul.rn.f32 	%f85, %f140, %f140;
	and.b32  	%r154, %r193, 1;
	setp.eq.b32 	%p32, %r154, 1;
	selp.f32 	%f86, 0f3F800000, %f140, %p32;
	fma.rn.f32 	%f87, %f85, %f86, 0f00000000;
	fma.rn.f32 	%f88, %f85, 0f37CBAC00, 0fBAB607ED;
	selp.f32 	%f89, %f88, 0fB94D4153, %p32;
	selp.f32 	%f90, 0f3D2AAABB, 0f3C0885E4, %p32;
	fma.rn.f32 	%f91, %f89, %f85, %f90;
	selp.f32 	%f92, 0fBEFFFFFF, 0fBE2AAAA8, %p32;
	fma.rn.f32 	%f93, %f91, %f85, %f92;
	fma.rn.f32 	%f94, %f93, %f87, %f86;
	and.b32  	%r155, %r193, 2;
	setp.eq.s32 	%p33, %r155, 0;
	mov.f32 	%f95, 0f00000000;
	sub.f32 	%f96, %f95, %f94;
	selp.f32 	%f97, %f94, %f96, %p33;
	mul.f32 	%f98, %f1, %f19;
	mul.f32 	%f23, %f98, %f97;
	@%p31 bra 	$L__BB0_40;
	setp.neu.f32 	%p34, %f4, 0f7F800000;
	@%p34 bra 	$L__BB0_35;
	mov.f32 	%f101, 0f00000000;
	mul.rn.f32 	%f141, %f2, %f101;
	mov.b32 	%r197, 0;
	bra.uni 	$L__BB0_40;
$L__BB0_35:
	mov.b32 	%r56, %f2;
	shl.b32 	%r157, %r56, 8;
	or.b32  	%r57, %r157, -2147483648;
	mov.b64 	%rd111, 0;
	mov.b32 	%r194, 0;
	mov.u64 	%rd109, __cudart_i2opi_f;
	mov.u64 	%rd110, %rd1;
$L__BB0_36:
	.pragma "nounroll";
	ld.global.nc.u32 	%r158, [%rd109];
	mad.wide.u32 	%rd88, %r158, %r57, %rd111;
	shr.u64 	%rd111, %rd88, 32;
	st.local.u32 	[%rd110], %rd88;
	add.s32 	%r194, %r194, 1;
	add.s64 	%rd110, %rd110, 4;
	add.s64 	%rd109, %rd109, 4;
	setp.ne.s32 	%p35, %r194, 6;
	@%p35 bra 	$L__BB0_36;
	shr.u32 	%r159, %r56, 23;
	st.local.u32 	[%rd1+24], %rd111;
	and.b32  	%r60, %r159, 31;
	and.b32  	%r160, %r159, 224;
	add.s32 	%r161, %r160, -128;
	shr.u32 	%r162, %r161, 5;
	mul.wide.u32 	%rd89, %r162, 4;
	sub.s64 	%rd36, %rd1, %rd89;
	ld.local.u32 	%r195, [%rd36+24];
	ld.local.u32 	%r196, [%rd36+20];
	setp.eq.s32 	%p36, %r60, 0;
	@%p36 bra 	$L__BB0_39;
	shf.l.wrap.b32 	%r195, %r196, %r195, %r60;
	ld.local.u32 	%r163, [%rd36+16];
	shf.l.wrap.b32 	%r196, %r163, %r196, %r60;
$L__BB0_39:
	shr.u32 	%r164, %r195, 30;
	shf.l.wrap.b32 	%r165, %r196, %r195, 2;
	shl.b32 	%r166, %r196, 2;
	shr.u32 	%r167, %r165, 31;
	add.s32 	%r168, %r167, %r164;
	neg.s32 	%r169, %r168;
	setp.lt.s32 	%p37, %r56, 0;
	selp.b32 	%r197, %r169, %r168, %p37;
	xor.b32  	%r170, %r165, %r56;
	shr.s32 	%r171, %r165, 31;
	xor.b32  	%r172, %r171, %r165;
	xor.b32  	%r173, %r171, %r166;
	cvt.u64.u32 	%rd90, %r172;
	shl.b64 	%rd91, %rd90, 32;
	cvt.u64.u32 	%rd92, %r173;
	or.b64  	%rd93, %rd91, %rd92;
	cvt.rn.f64.s64 	%fd9, %rd93;
	mul.f64 	%fd10, %fd9, 0d3BF921FB54442D19;
	cvt.rn.f32.f64 	%f99, %fd10;
	neg.f32 	%f100, %f99;
	setp.lt.s32 	%p38, %r170, 0;
	selp.f32 	%f141, %f100, %f99, %p38;
$L__BB0_40:
	cvta.to.global.u64 	%rd94, %rd38;
	add.s32 	%r175, %r197, 1;
	mul.rn.f32 	%f102, %f141, %f141;
	and.b32  	%r176, %r197, 1;
	setp.eq.b32 	%p39, %r176, 1;
	selp.f32 	%f103, %f141, 0f3F800000, %p39;
	fma.rn.f32 	%f104, %f102, %f103, 0f00000000;
	fma.rn.f32 	%f105, %f102, 0f37CBAC00, 0fBAB607ED;
	selp.f32 	%f106, 0fB94D4153, %f105, %p39;
	selp.f32 	%f107, 0f3C0885E4, 0f3D2AAABB, %p39;
	fma.rn.f32 	%f108, %f106, %f102, %f107;
	selp.f32 	%f109, 0fBE2AAAA8, 0fBEFFFFFF, %p39;
	fma.rn.f32 	%f110, %f108, %f102, %f109;
	fma.rn.f32 	%f111, %f110, %f104, %f103;
	and.b32  	%r177, %r175, 2;
	setp.eq.s32 	%p40, %r177, 0;
	mov.f32 	%f112, 0f00000000;
	sub.f32 	%f113, %f112, %f111;
	selp.f32 	%f114, %f111, %f113, %p40;
	mul.f32 	%f115, %f1, %f114;
	mul.f32 	%f116, %f23, %f23;
	fma.rn.f32 	%f117, %f15, %f15, %f116;
	fma.rn.f32 	%f118, %f115, %f115, %f117;
	add.f32 	%f119, %f118, 0fB48C300C;
	sqrt.rn.f32 	%f120, %f119;
	sub.f32 	%f121, %f112, %f15;
	add.f32 	%f122, %f121, 0f00000000;
	sub.f32 	%f123, %f112, %f23;
	add.f32 	%f124, %f123, 0f00000000;
	mov.f32 	%f125, 0f409A26FE;
	sub.f32 	%f126, %f125, %f115;
	add.f32 	%f127, %f126, 0f00000000;
	sub.f32 	%f128, %f125, %f120;
	add.f32 	%f129, %f128, 0f3F703299;
	mul.f32 	%f130, %f124, %f124;
	fma.rn.f32 	%f131, %f122, %f122, %f130;
	fma.rn.f32 	%f132, %f127, %f127, %f131;
	mul.f32 	%f133, %f129, %f129;
	sub.f32 	%f134, %f132, %f133;
	neg.f32 	%f135, %f134;
	sqrt.rn.f32 	%f136, %f135;
	add.s64 	%rd96, %rd94, %rd48;
	st.global.f32 	[%rd96], %f136;
	ret;

}


// ===== COMPILED SASS (sm_100) =====

	.target	sm_100

	.elftype	@"ET_EXEC"


//--------------------- .note.nv.tkinfo           --------------------------
	.section	.note.nv.tkinfo,"",@"SHT_NOTE"
	.sectionflags	@"SHF_NOTE_NV_TKINFO"
	.tkinfo
        /*0018*/ 	.word	0x00000002
        /*0030*/ 	.string	""
        /*0030*/ 	.string	"ptxas"
        /*0030*/ 	.string	"Cuda compilation tools, release 13.0, V13.0.88"
        /*0030*/ 	.string	"Build cuda_13.0.r13.0/compiler.36424714_0"
        /*0030*/ 	.string	"-arch sm_100 -m 64 "



//--------------------- .note.nv.cuinfo           --------------------------
	.section	.note.nv.cuinfo,"",@"SHT_NOTE"
	.sectionflags	@"SHF_NOTE_NV_CUINFO"
        /*0018*/ 	.short	0x0002
        /*001a*/ 	.short	0x0064
        /*001c*/ 	.short	0x0082
	.zero		2


//--------------------- .nv.info                  --------------------------
	.section	.nv.info,"",@"SHT_CUDA_INFO"
	.align	4


	//----- nvinfo : EIATTR_REGCOUNT
	.align		4
        /*0000*/ 	.byte	0x04, 0x2f
        /*0002*/ 	.short	(.L_3 - .L_2)
	.align		4
.L_2:
        /*0004*/ 	.word	index@(_Z8__calc_WPfS_S_S_)
        /*0008*/ 	.word	0x0000001c


	//----- nvinfo : EIATTR_FRAME_SIZE
	.align		4
.L_3:
        /*000c*/ 	.byte	0x04, 0x11
        /*000e*/ 	.short	(.L_5 - .L_4)
	.align		4
.L_4:
        /*0010*/ 	.word	index@($__internal_0_$__cuda_sm20_sqrt_rn_f32_slowpath)
        /*0014*/ 	.word	0x00000028


	//----- nvinfo : EIATTR_FRAME_SIZE
	.align		4
.L_5:
        /*0018*/ 	.byte	0x04, 0x11
        /*001a*/ 	.short	(.L_7 - .L_6)
	.align		4
.L_6:
        /*001c*/ 	.word	index@(_Z8__calc_WPfS_S_S_)
        /*0020*/ 	.word	0x00000028


	//----- nvinfo : EIATTR_MIN_STACK_SIZE
	.align		4
.L_7:
        /*0024*/ 	.byte	0x04, 0x12
        /*0026*/ 	.short	(.L_9 - .L_8)
	.align		4
.L_8:
        /*0028*/ 	.word	index@(_Z8__calc_WPfS_S_S_)
        /*002c*/ 	.word	0x00000028
.L_9:


//--------------------- .nv.compat                --------------------------
	.section	.nv.compat,"",@"SHT_CUDA_COMPAT_INFO"
	.align	4
        /*0000*/ 	.byte	0x02, 0x09, 0x00, 0x00, 0x02, 0x02, 0x01, 0x00, 0x02, 0x05, 0x05, 0x00, 0x03, 0x07, 0x01, 0x01
        /*0010*/ 	.byte	0x02, 0x03, 0x00, 0x00, 0x02, 0x06, 0x01, 0x00, 0x04, 0x0b, 0x08, 0x00, 0x01, 0x00, 0x00, 0x00
        /*0020*/ 	.byte	0x00, 0x00, 0x00, 0x00


//--------------------- .nv.info._Z8__calc_WPfS_S_S_ --------------------------
	.section	.nv.info._Z8__calc_WPfS_S_S_,"",@"SHT_CUDA_INFO"
	.sectionflags	@""
	.align	4


	//----- nvinfo : EIATTR_CUDA_API_VERSION
	.align		4
        /*0000*/ 	.byte	0x04, 0x37
        /*0002*/ 	.short	(.L_11 - .L_10)
.L_10:
        /*0004*/ 	.word	0x00000082


	//----- nvinfo : EIATTR_KPARAM_INFO
	.align		4
.L_11:
        /*0008*/ 	.byte	0x04, 0x17
        /*000a*/ 	.short	(.L_13 - .L_12)
.L_12:
        /*000c*/ 	.word	0x00000000
        /*0010*/ 	.short	0x0003
        /*0012*/ 	.short	0x0018
        /*0014*/ 	.byte	0x00, 0xf5, 0x21, 0x00


	//----- nvinfo : EIATTR_KPARAM_INFO
	.align		4
.L_13:
        /*0018*/ 	.byte	0x04, 0x17
        /*001a*/ 	.short	(.L_15 - .L_14)
.L_14:
        /*001c*/ 	.word	0x00000000
        /*0020*/ 	.short	0x0002
        /*0022*/ 	.short	0x0010
        /*0024*/ 	.byte	0x00, 0xf5, 0x21, 0x00


	//----- nvinfo : EIATTR_KPARAM_INFO
	.align		4
.L_15:
        /*0028*/ 	.byte	0x04, 0x17
        /*002a*/ 	.short	(.L_17 - .L_16)
.L_16:
        /*002c*/ 	.word	0x00000000
        /*0030*/ 	.short	0x0001
        /*0032*/ 	.short	0x0008
        /*0034*/ 	.byte	0x00, 0xf5, 0x21, 0x00


	//----- nvinfo : EIATTR_KPARAM_INFO
	.align		4
.L_17:
        /*0038*/ 	.byte	0x04, 0x17
        /*003a*/ 	.short	(.L_19 - .L_18)
.L_18:
        /*003c*/ 	.word	0x00000000
        /*0040*/ 	.short	0x0000
        /*0042*/ 	.short	0x0000
        /*0044*/ 	.byte	0x00, 0xf5, 0x21, 0x00


	//----- nvinfo : EIATTR_SPARSE_MMA_MASK
	.align		4
.L_19:
        /*0048*/ 	.byte	0x03, 0x50
        /*004a*/ 	.short	0x0000


	//----- nvinfo : EIATTR_MAXREG_COUNT
	.align		4
        /*004c*/ 	.byte	0x03, 0x1b
        /*004e*/ 	.short	0x00ff


	//----- nvinfo : EIATTR_EXTERNS
	.align		4
        /*0050*/ 	.byte	0x04, 0x0f
        /*0052*/ 	.short	(.L_21 - .L_20)


	//   ....[0]....
	.align		4
.L_20:
        /*0054*/ 	.word	index@(vprintf)


	//----- nvinfo : EIATTR_MERCURY_ISA_VERSION
	.align		4
.L_21:
        /*0058*/ 	.byte	0x03, 0x5f
        /*005a*/ 	.short	0x0101


	//----- nvinfo : EIATTR_VRC_CTA_INIT_COUNT
	.align		4
        /*005c*/ 	.byte	0x02, 0x4a
	.zero		1
	.zero		1


	//----- nvinfo : EIATTR_SYSCALL_OFFSETS
	.align		4
        /*0060*/ 	.byte	0x04, 0x46
        /*0062*/ 	.short	(.L_23 - .L_22)


	//   ....[0]....
.L_22:
        /*0064*/ 	.word	0x000000f0


	//----- nvinfo : EIATTR_EXIT_INSTR_OFFSETS
	.align		4
.L_23:
        /*0068*/ 	.byte	0x04, 0x1c
        /*006a*/ 	.short	(.L_25 - .L_24)


	//   ....[0]....
.L_24:
        /*006c*/ 	.word	0x00001d50


	//----- nvinfo : EIATTR_CRS_STACK_SIZE
	.align		4
.L_25:
        /*0070*/ 	.byte	0x04, 0x1e
        /*0072*/ 	.short	(.L_27 - .L_26)
.L_26:
        /*0074*/ 	.word	0x00000000


	//----- nvinfo : EIATTR_CBANK_PARAM_SIZE
	.align		4
.L_27:
        /*0078*/ 	.byte	0x03, 0x19
        /*007a*/ 	.short	0x0020


	//----- nvinfo : EIATTR_PARAM_CBANK
	.align		4
        /*007c*/ 	.byte	0x04, 0x0a
        /*007e*/ 	.short	(.L_29 - .L_28)
	.align		4
.L_28:
        /*0080*/ 	.word	index@(.nv.constant0._Z8__calc_WPfS_S_S_)
        /*0084*/ 	.short	0x0380
        /*0086*/ 	.short	0x0020


	//----- nvinfo : EIATTR_SW_WAR
	.align		4
.L_29:
        /*0088*/ 	.byte	0x04, 0x36
        /*008a*/ 	.short	(.L_31 - .L_30)
.L_30:
        /*008c*/ 	.word	0x00000008
.L_31:


//--------------------- .nv.callgraph             --------------------------
	.section	.nv.callgraph,"",@"SHT_CUDA_CALLGRAPH"
	.align	4
	.sectionentsize	8
	.align		4
        /*0000*/ 	.word	0x00000000
	.align		4
        /*0004*/ 	.word	0xffffffff
	.align		4
        /*0008*/ 	.word	index@(_Z8__calc_WPfS_S_S_)
	.align		4
        /*000c*/ 	.word	index@(vprintf)
	.align		4
        /*0010*/ 	.word	0x00000000
	.align		4
        /*0014*/ 	.word	0xfffffffe
	.align		4
        /*0018*/ 	.word	0x00000000
	.align		4
        /*001c*/ 	.word	0xfffffffd
	.align		4
        /*0020*/ 	.word	0x00000000
	.align		4
        /*0024*/ 	.word	0xfffffffc


//--------------------- .nv.constant4             --------------------------
	.section	.nv.constant4,"a",@progbits
	.align	8
	.align		8
.nv.constant4:
        /*0000*/ 	.dword	vprintf
	.align		8
        /*0008*/ 	.dword	$str
	.align		8
        /*0010*/ 	.dword	__cudart_i2opi_f


//--------------------- .text._Z8__calc_WPfS_S_S_ --------------------------
	.section	.text._Z8__calc_WPfS_S_S_,"ax",@progbits
	.align	128
        .global         _Z8__calc_WPfS_S_S_
        .type           _Z8__calc_WPfS_S_S_,@function
        .size           _Z8__calc_WPfS_S_S_,(.L_x_24 - _Z8__calc_WPfS_S_S_)
        .other          _Z8__calc_WPfS_S_S_,@"STO_CUDA_ENTRY STV_DEFAULT"
_Z8__calc_WPfS_S_S_:
.text._Z8__calc_WPfS_S_S_:
[----:B------:R-:W0:Y:S01]  /*0000*/  LDC R1, c[0x0][0x37c] ;  /* 0x0000df00ff017b82 */ /* 0x000e220000000800 */
[----:B------:R-:W1:Y:S07]  /*0010*/  S2R R2, SR_CTAID.X ;  /* 0x0000000000027919 */ /* 0x000e6e0000002500 */
[----:B------:R-:W2:Y:S01]  /*0020*/  LDC R6, c[0x0][0x2f8] ;  /* 0x0000be00ff067b82 */ /* 0x000ea20000000800 */
[----:B0-----:R-:W-:Y:S01]  /*0030*/  VIADD R1, R1, 0xffffffd8 ;  /* 0xffffffd801017836 */ /* 0x001fe20000000000 */
[----:B------:R-:W-:Y:S01]  /*0040*/  MOV R0, 0x0 ;  /* 0x0000000000007802 */ /* 0x000fe20000000f00 */
[----:B------:R-:W0:Y:S01]  /*0050*/  LDCU.64 UR6, c[0x4][0x8] ;  /* 0x01000100ff0677ac */ /* 0x000e220008000a00 */
[----:B------:R-:W3:Y:S04]  /*0060*/  LDCU UR4, c[0x0][0x2fc] ;  /* 0x00005f80ff0477ac */ /* 0x000ee80008000800 */
[----:B------:R4:W4:Y:S01]  /*0070*/  LDC.64 R8, c[0x4][R0] ;  /* 0x0100000000087b82 */ /* 0x0009220000000a00 */
[----:B------:R-:W1:Y:S01]  /*0080*/  LDCU.64 UR36, c[0x0][0x358] ;  /* 0x00006b00ff2477ac */ /* 0x000e620008000a00 */
[----:B0-----:R-:W-:-:S02]  /*0090*/  IMAD.U32 R4, RZ, RZ, UR6 ;  /* 0x00000006ff047e24 */ /* 0x001fc4000f8e00ff */
[----:B------:R-:W-:Y:S01]  /*00a0*/  IMAD.U32 R5, RZ, RZ, UR7 ;  /* 0x00000007ff057e24 */ /* 0x000fe2000f8e00ff */
[----:B--2---:R-:W-:-:S04]  /*00b0*/  IADD3 R6, P0, P1, R1, 0x20, R6 ;  /* 0x0000002001067810 */ /* 0x004fc8000791e006 */
[----:B---3--:R-:W-:Y:S01]  /*00c0*/  IADD3.X R7, PT, PT, RZ, UR4, RZ, P0, P1 ;  /* 0x00000004ff077c10 */ /* 0x008fe200087e24ff */
[----:B-1----:R0:W-:Y:S08]  /*00d0*/  STL [R1+0x20], R2 ;  /* 0x0000200201007387 */ /* 0x0021f00000100800 */
[----:B------:R-:W-:-:S07]  /*00e0*/  LEPC R20, `(.L_x_0) ;  /* 0x000000001014794e */ /* 0x000fce0000000000 */
[----:B0---4-:R-:W-:Y:S05]  /*00f0*/  CALL.ABS.NOINC R8 ;  /* 0x0000000008007343 */ /* 0x011fea0003c00000 */
.L_x_0:
[----:B------:R-:W0:Y:S08]  /*0100*/  LDC.64 R6, c[0x0][0x388] ;  /* 0x0000e200ff067b82 */ /* 0x000e300000000a00 */
[----:B------:R-:W1:Y:S01]  /*0110*/  LDC.64 R4, c[0x0][0x380] ;  /* 0x0000e000ff047b82 */ /* 0x000e620000000a00 */
[----:B0-----:R-:W-:-:S06]  /*0120*/  IMAD.WIDE.U32 R6, R2, 0x4, R6 ;  /* 0x0000000402067825 */ /* 0x001fcc00078e0006 */
[----:B------:R-:W2:Y:S01]  /*0130*/  LDG.E R7, desc[UR36][R6.64] ;  /* 0x0000002406077981 */ /* 0x000ea2000c1e1900 */
[----:B-1----:R-:W-:-:S05]  /*0140*/  IMAD.WIDE.U32 R4, R2, 0x4, R4 ;  /* 0x0000000402047825 */ /* 0x002fca00078e0004 */
[----:B------:R0:W5:Y:S01]  /*0150*/  LDG.E R8, desc[UR36][R4.64] ;  /* 0x0000002404087981 */ /* 0x000162000c1e1900 */
[C---:B--2---:R-:W-:Y:S01]  /*0160*/  FMUL R3, R7.reuse, 0.63661974668502807617 ;  /* 0x3f22f98307037820 */ /* 0x044fe20000400000 */
[----:B------:R-:W-:-:S05]  /*0170*/  FSETP.GE.AND P0, PT, |R7|, 105615, PT ;  /* 0x47ce47800700780b */ /* 0x000fca0003f06200 */
[----:B------:R-:W1:Y:S02]  /*0180*/  F2I.NTZ R3, R3 ;  /* 0x0000000300037305 */ /* 0x000e640000203100 */
[----:B-1----:R-:W-:Y:S01]  /*0190*/  I2FP.F32.S32 R0, R3 ;  /* 0x0000000300007245 */ /* 0x002fe20000201400 */
[----:B------:R-:W-:-:S04]  /*01a0*/  IMAD.MOV.U32 R10, RZ, RZ, R3 ;  /* 0x000000ffff0a7224 */ /* 0x000fc800078e0003 */
[----:B------:R-:W-:-:S04]  /*01b0*/  FFMA R9, R0, -1.5707962512969970703, R7 ;  /* 0xbfc90fda00097823 */ /* 0x000fc80000000007 */
[----:B------:R-:W-:-:S04]  /*01c0*/  FFMA R9, R0, -7.5497894158615963534e-08, R9 ;  /* 0xb3a2216800097823 */ /* 0x000fc80000000009 */
[----:B------:R-:W-:-:S05]  /*01d0*/  FFMA R9, R0, -5.3903029534742383927e-15, R9 ;  /* 0xa7c234c500097823 */ /* 0x000fca0000000009 */
[----:B------:R-:W-:Y:S01]  /*01e0*/  MOV R0, R9 ;  /* 0x0000000900007202 */ /* 0x000fe20000000f00 */
[----:B0-----:R-:W-:Y:S06]  /*01f0*/  @!P0 BRA `(.L_x_1) ;  /* 0x0000000000e48947 */ /* 0x001fec0003800000 */
[----:B------:R-:W-:-:S13]  /*0200*/  FSETP.NEU.AND P1, PT, |R7|, +INF , PT ;  /* 0x7f8000000700780b */ /* 0x000fda0003f2d200 */
[----:B------:R-:W-:Y:S01]  /*0210*/  @!P1 FMUL R0, RZ, R7 ;  /* 0x00000007ff009220 */ /* 0x000fe20000400000 */
[----:B------:R-:W-:Y:S01]  /*0220*/  @!P1 IMAD.MOV.U32 R3, RZ, RZ, RZ ;  /* 0x000000ffff039224 */ /* 0x000fe200078e00ff */
[----:B------:R-:W-:Y:S06]  /*0230*/  @!P1 BRA `(.L_x_1) ;  /* 0x0000000000d49947 */ /* 0x000fec0003800000 */
[----:B------:R-:W0:Y:S01]  /*0240*/  LDCU.64 UR4, c[0x4][0x10] ;  /* 0x01000200ff0477ac */ /* 0x000e220008000a00 */
[----:B------:R-:W-:Y:S02]  /*0250*/  IMAD.SHL.U32 R3, R7, 0x100, RZ ;  /* 0x0000010007037824 */ /* 0x000fe400078e00ff */
[----:B------:R-:W-:Y:S01]  /*0260*/  HFMA2 R6, -RZ, RZ, 0, 0 ;  /* 0x00000000ff067431 */ /* 0x000fe200000001ff */
[----:B------:R-:W-:Y:S01]  /*0270*/  BSSY.RECONVERGENT B0, `(.L_x_2) ;  /* 0x0000012000007945 */ /* 0x000fe20003800200 */
[----:B------:R-:W-:Y:S02]  /*0280*/  IMAD.MOV.U32 R17, RZ, RZ, RZ ;  /* 0x000000ffff117224 */ /* 0x000fe400078e00ff */
[----:B------:R-:W-:Y:S01]  /*0290*/  IMAD.MOV.U32 R11, RZ, RZ, RZ ;  /* 0x000000ffff0b7224 */ /* 0x000fe200078e00ff */
[----:B------:R-:W-:Y:S01]  /*02a0*/  LOP3.LUT R3, R3, 0x80000000, RZ, 0xfc, !PT ;  /* 0x8000000003037812 */ /* 0x000fe200078efcff */
[----:B------:R-:W-:Y:S02]  /*02b0*/  IMAD.MOV.U32 R0, RZ, RZ, R1 ;  /* 0x000000ffff007224 */ /* 0x000fe400078e0001 */
[----:B0-----:R-:W-:-:S02]  /*02c0*/  IMAD.U32 R12, RZ, RZ, UR4 ;  /* 0x00000004ff0c7e24 */ /* 0x001fc4000f8e00ff */
[----:B------:R-:W-:-:S07]  /*02d0*/  IMAD.U32 R13, RZ, RZ, UR5 ;  /* 0x00000005ff0d7e24 */ /* 0x000fce000f8e00ff */
.L_x_3:
[----:B------:R0:W2:Y:S01]  /*02e0*/  LDG.E.CONSTANT R4, desc[UR36][R12.64] ;  /* 0x000000240c047981 */ /* 0x0000a2000c1e9900 */
[----:B------:R-:W-:-:S05]  /*02f0*/  VIADD R11, R11, 0x1 ;  /* 0x000000010b0b7836 */ /* 0x000fca0000000000 */
[----:B------:R-:W-:Y:S02]  /*0300*/  ISETP.NE.AND P1, PT, R11, 0x6, PT ;  /* 0x000000060b00780c */ /* 0x000fe40003f25270 */
[----:B0-----:R-:W-:-:S05]  /*0310*/  IADD3 R12, P3, PT, R12, 0x4, RZ ;  /* 0x000000040c0c7810 */ /* 0x001fca0007f7e0ff */
[----:B------:R-:W-:Y:S02]  /*0320*/  IMAD.X R13, RZ, RZ, R13, P3 ;  /* 0x000000ffff0d7224 */ /* 0x000fe400018e060d */
[----:B--2---:R-:W-:-:S03]  /*0330*/  IMAD.WIDE.U32 R4, R4, R3, RZ ;  /* 0x0000000304047225 */ /* 0x004fc600078e00ff */
[----:B------:R-:W-:-:S04]  /*0340*/  IADD3 R15, P2, PT, R4, R6, RZ ;  /* 0x00000006040f7210 */ /* 0x000fc80007f5e0ff */
[----:B------:R-:W-:Y:S01]  /*0350*/  IADD3.X R6, PT, PT, R5, R17, RZ, P2, !PT ;  /* 0x0000001105067210 */ /* 0x000fe200017fe4ff */
[----:B------:R0:W-:Y:S02]  /*0360*/  STL [R0], R15 ;  /* 0x0000000f00007387 */ /* 0x0001e40000100800 */
[----:B0-----:R-:W-:Y:S01]  /*0370*/  VIADD R0, R0, 0x4 ;  /* 0x0000000400007836 */ /* 0x001fe20000000000 */
[----:B------:R-:W-:Y:S06]  /*0380*/  @P1 BRA `(.L_x_3) ;  /* 0xfffffffc00d41947 */ /* 0x000fec000383ffff */
[----:B------:R-:W-:Y:S05]  /*0390*/  BSYNC.RECONVERGENT B0 ;  /* 0x0000000000007941 */ /* 0x000fea0003800200 */
.L_x_2:
[----:B------:R-:W-:Y:S01]  /*03a0*/  SHF.R.U32.HI R11, RZ, 0x17, R7 ;  /* 0x00000017ff0b7819 */ /* 0x000fe20000011607 */
[----:B------:R0:W-:Y:S03]  /*03b0*/  STL [R1+0x18], R6 ;  /* 0x0000180601007387 */ /* 0x0001e60000100800 */
[C---:B------:R-:W-:Y:S02]  /*03c0*/  LOP3.LUT R0, R11.reuse, 0xe0, RZ, 0xc0, !PT ;  /* 0x000000e00b007812 */ /* 0x040fe400078ec0ff */
[----:B------:R-:W-:-:S03]  /*03d0*/  LOP3.LUT P1, RZ, R11, 0x1f, RZ, 0xc0, !PT ;  /* 0x0000001f0bff7812 */ /* 0x000fc6000782c0ff */
[----:B------:R-:W-:-:S05]  /*03e0*/  VIADD R0, R0, 0xffffff80 ;  /* 0xffffff8000007836 */ /* 0x000fca0000000000 */
[----:B------:R-:W-:-:S05]  /*03f0*/  SHF.R.U32.HI R0, RZ, 0x5, R0 ;  /* 0x00000005ff007819 */ /* 0x000fca0000011600 */
[----:B------:R-:W-:-:S05]  /*0400*/  IMAD R12, R0, -0x4, R1 ;  /* 0xfffffffc000c7824 */ /* 0x000fca00078e0201 */
[----:B------:R-:W2:Y:S04]  /*0410*/  LDL R3, [R12+0x18] ;  /* 0x000018000c037983 */ /* 0x000ea80000100800 */
[----:B------:R-:W2:Y:S04]  /*0420*/  LDL R4, [R12+0x14] ;  /* 0x000014000c047983 */ /* 0x000ea80000100800 */
[----:B------:R-:W3:Y:S01]  /*0430*/  @P1 LDL R5, [R12+0x10] ;  /* 0x000010000c051983 */ /* 0x000ee20000100800 */
[----:B------:R-:W-:Y:S01]  /*0440*/  LOP3.LUT R0, R11, 0x1f, RZ, 0xc0, !PT ;  /* 0x0000001f0b007812 */ /* 0x000fe200078ec0ff */
[----:B------:R-:W-:Y:S01]  /*0450*/  UMOV UR4, 0x54442d19 ;  /* 0x54442d1900047882 */ /* 0x000fe20000000000 */
[----:B------:R-:W-:-:S02]  /*0460*/  UMOV UR5, 0x3bf921fb ;  /* 0x3bf921fb00057882 */ /* 0x000fc40000000000 */
[-C--:B--2---:R-:W-:Y:S02]  /*0470*/  @P1 SHF.L.W.U32.HI R3, R4, R0.reuse, R3 ;  /* 0x0000000004031219 */ /* 0x084fe40000010e03 */
[----:B---3--:R-:W-:Y:S02]  /*0480*/  @P1 SHF.L.W.U32.HI R4, R5, R0, R4 ;  /* 0x0000000005041219 */ /* 0x008fe40000010e04 */
[----:B------:R-:W-:Y:S02]  /*0490*/  ISETP.GE.AND P1, PT, R7, RZ, PT ;  /* 0x000000ff0700720c */ /* 0x000fe40003f26270 */
[C-C-:B------:R-:W-:Y:S01]  /*04a0*/  SHF.L.W.U32.HI R0, R4.reuse, 0x2, R3.reuse ;  /* 0x0000000204007819 */ /* 0x140fe20000010e03 */
[----:B------:R-:W-:Y:S01]  /*04b0*/  IMAD.SHL.U32 R4, R4, 0x4, RZ ;  /* 0x0000000404047824 */ /* 0x000fe200078e00ff */
[----:B------:R-:W-:Y:S02]  /*04c0*/  SHF.R.U32.HI R3, RZ, 0x1e, R3 ;  /* 0x0000001eff037819 */ /* 0x000fe40000011603 */
[----:B------:R-:W-:-:S02]  /*04d0*/  SHF.R.S32.HI R5, RZ, 0x1f, R0 ;  /* 0x0000001fff057819 */ /* 0x000fc40000011400 */
[C---:B------:R-:W-:Y:S02]  /*04e0*/  LEA.HI R3, R0.reuse, R3, RZ, 0x1 ;  /* 0x0000000300037211 */ /* 0x040fe400078f08ff */
[C---:B------:R-:W-:Y:S02]  /*04f0*/  LOP3.LUT R4, R5.reuse, R4, RZ, 0x3c, !PT ;  /* 0x0000000405047212 */ /* 0x040fe400078e3cff */
[----:B------:R-:W-:Y:S02]  /*0500*/  LOP3.LUT R5, R5, R0, RZ, 0x3c, !PT ;  /* 0x0000000005057212 */ /* 0x000fe400078e3cff */
[----:B0-----:R-:W-:Y:S02]  /*0510*/  LOP3.LUT R6, R0, R7, RZ, 0x3c, !PT ;  /* 0x0000000700067212 */ /* 0x001fe400078e3cff */
[----:B------:R-:W-:Y:S02]  /*0520*/  IADD3 R0, PT, PT, -R3, RZ, RZ ;  /* 0x000000ff03007210 */ /* 0x000fe40007ffe1ff */
[----:B------:R-:W0:Y:S01]  /*0530*/  I2F.F64.S64 R4, R4 ;  /* 0x0000000400047312 */ /* 0x000e220000301c00 */
[----:B------:R-:W-:-:S02]  /*0540*/  ISETP.GE.AND P2, PT, R6, RZ, PT ;  /* 0x000000ff0600720c */ /* 0x000fc40003f46270 */
[----:B------:R-:W-:Y:S01]  /*0550*/  @!P1 IMAD.MOV.U32 R3, RZ, RZ, R0 ;  /* 0x000000ffff039224 */ /* 0x000fe200078e0000 */
[----:B0-----:R-:W-:-:S10]  /*0560*/  DMUL R12, R4, UR4 ;  /* 0x00000004040c7c28 */ /* 0x001fd40008000000 */
[----:B------:R-:W0:Y:S02]  /*0570*/  F2F.F32.F64 R12, R12 ;  /* 0x0000000c000c7310 */ /* 0x000e240000301000 */
[----:B0-----:R-:W-:-:S07]  /*0580*/  FSEL R0, -R12, R12, !P2 ;  /* 0x0000000c0c007208 */ /* 0x001fce0005000100 */
.L_x_1:
[----:B------:R-:W0:Y:S02]  /*0590*/  LDC.64 R14, c[0x0][0x390] ;  /* 0x0000e400ff0e7b82 */ /* 0x000e240000000a00 */
[----:B0-----:R-:W-:-:S06]  /*05a0*/  IMAD.WIDE.U32 R14, R2, 0x4, R14 ;  /* 0x00000004020e7825 */ /* 0x001fcc00078e000e */
[----:B------:R0:W2:Y:S01]  /*05b0*/  LDG.E R14, desc[UR36][R14.64] ;  /* 0x000000240e0e7981 */ /* 0x0000a2000c1e1900 */
[----:B------:R-:W-:Y:S02]  /*05c0*/  IMAD.MOV.U32 R13, RZ, RZ, 0x37cbac00 ;  /* 0x37cbac00ff0d7424 */ /* 0x000fe400078e00ff */
[----:B------:R-:W-:Y:S01]  /*05d0*/  FMUL R4, R0, R0 ;  /* 0x0000000000047220 */ /* 0x000fe20000400000 */
[C---:B------:R-:W-:Y:S01]  /*05e0*/  LOP3.LUT R5, R3.reuse, 0x1, RZ, 0xc0, !PT ;  /* 0x0000000103057812 */ /* 0x040fe200078ec0ff */
[----:B------:R-:W-:Y:S01]  /*05f0*/  IMAD.MOV.U32 R12, RZ, RZ, 0x3d2aaabb ;  /* 0x3d2aaabbff0c7424 */ /* 0x000fe200078e00ff */
[----:B------:R-:W-:Y:S01]  /*0600*/  LOP3.LUT P2, RZ, R3, 0x2, RZ, 0xc0, !PT ;  /* 0x0000000203ff7812 */ /* 0x000fe2000784c0ff */
[----:B------:R-:W-:Y:S01]  /*0610*/  FFMA R6, R4, R13, -0.0013887860113754868507 ;  /* 0xbab607ed04067423 */ /* 0x000fe2000000000d */
[----:B------:R-:W-:Y:S01]  /*0620*/  ISETP.NE.U32.AND P1, PT, R5, 0x1, PT ;  /* 0x000000010500780c */ /* 0x000fe20003f25070 */
[----:B------:R-:W-:-:S03]  /*0630*/  IMAD.MOV.U32 R11, RZ, RZ, 0x3effffff ;  /* 0x3effffffff0b7424 */ /* 0x000fc600078e00ff */
[----:B------:R-:W-:Y:S02]  /*0640*/  FSEL R5, R6, -0.00019574658654164522886, !P1 ;  /* 0xb94d415306057808 */ /* 0x000fe40004800000 */
[----:B0-----:R-:W-:Y:S02]  /*0650*/  FSEL R15, R12, 0.0083327032625675201416, !P1 ;  /* 0x3c0885e40c0f7808 */ /* 0x001fe40004800000 */
[----:B------:R-:W-:Y:S02]  /*0660*/  FSEL R19, -R11, -0.16666662693023681641, !P1 ;  /* 0xbe2aaaa80b137808 */ /* 0x000fe40004800100 */
[----:B------:R-:W-:Y:S01]  /*0670*/  FSEL R0, R0, 1, P1 ;  /* 0x3f80000000007808 */ /* 0x000fe20000800000 */
[----:B------:R-:W-:-:S04]  /*0680*/  FFMA R5, R4, R5, R15 ;  /* 0x0000000504057223 */ /* 0x000fc8000000000f */
[C---:B------:R-:W-:Y:S01]  /*0690*/  FFMA R5, R4.reuse, R5, R19 ;  /* 0x0000000504057223 */ /* 0x040fe20000000013 */
[----:B------:R-:W-:-:S04]  /*06a0*/  FFMA R21, R4, R0, RZ ;  /* 0x0000000004157223 */ /* 0x000fc800000000ff */
[----:B------:R-:W-:-:S04]  /*06b0*/  FFMA R21, R21, R5, R0 ;  /* 0x0000000515157223 */ /* 0x000fc80000000000 */
[----:B------:R-:W-:Y:S01]  /*06c0*/  @P2 FADD R21, RZ, -R21 ;  /* 0x80000015ff152221 */ /* 0x000fe20000000000 */
[C---:B--2---:R-:W-:Y:S01]  /*06d0*/  FMUL R17, R14.reuse, 0.63661974668502807617 ;  /* 0x3f22f9830e117820 */ /* 0x044fe20000400000 */
[----:B------:R-:W-:-:S05]  /*06e0*/  FSETP.GE.AND P1, PT, |R14|, 105615, PT ;  /* 0x47ce47800e00780b */ /* 0x000fca0003f26200 */
[----:B------:R-:W0:Y:S02]  /*06f0*/  F2I.NTZ R17, R17 ;  /* 0x0000001100117305 */ /* 0x000e240000203100 */
[-C--:B0-----:R-:W-:Y:S02]  /*0700*/  I2FP.F32.S32 R23, R17.reuse ;  /* 0x0000001100177245 */ /* 0x081fe40000201400 */
[----:B------:R-:W-:-:S03]  /*0710*/  MOV R16, R17 ;  /* 0x0000001100107202 */ /* 0x000fc60000000f00 */
[----:B------:R-:W-:-:S04]  /*0720*/  FFMA R6, R23, -1.5707962512969970703, R14 ;  /* 0xbfc90fda17067823 */ /* 0x000fc8000000000e */
[----:B------:R-:W-:-:S04]  /*0730*/  FFMA R6, R23, -7.5497894158615963534e-08, R6 ;  /* 0xb3a2216817067823 */ /* 0x000fc80000000006 */
[----:B------:R-:W-:-:S04]  /*0740*/  FFMA R15, R23, -5.3903029534742383927e-15, R6 ;  /* 0xa7c234c5170f7823 */ /* 0x000fc80000000006 */
[----:B------:R-:W-:Y:S01]  /*0750*/  IMAD.MOV.U32 R0, RZ, RZ, R15 ;  /* 0x000000ffff007224 */ /* 0x000fe200078e000f */
[----:B------:R-:W-:Y:S06]  /*0760*/  @!P1 BRA `(.L_x_4) ;  /* 0x0000000000e89947 */ /* 0x000fec0003800000 */
[----:B------:R-:W-:-:S13]  /*0770*/  FSETP.NEU.AND P2, PT, |R14|, +INF , PT ;  /* 0x7f8000000e00780b */ /* 0x000fda0003f4d200 */
[----:B------:R-:W-:Y:S01]  /*0780*/  @!P2 FMUL R0, RZ, R14 ;  /* 0x0000000eff00a220 */ /* 0x000fe20000400000 */
[----:B------:R-:W-:Y:S01]  /*0790*/  @!P2 IMAD.MOV.U32 R17, RZ, RZ, RZ ;  /* 0x000000ffff11a224 */ /* 0x000fe200078e00ff */
[----:B------:R-:W-:Y:S06]  /*07a0*/  @!P2 BRA `(.L_x_4) ;  /* 0x0000000000d8a947 */ /* 0x000fec0003800000 */
[----:B------:R-:W0:Y:S01]  /*07b0*/  LDCU.64 UR4, c[0x4][0x10] ;  /* 0x01000200ff0477ac */ /* 0x000e220008000a00 */
[----:B------:R-:W-:Y:S01]  /*07c0*/  IMAD.SHL.U32 R4, R14, 0x100, RZ ;  /* 0x000001000e047824 */ /* 0x000fe200078e00ff */
[----:B------:R-:W-:Y:S01]  /*07d0*/  BSSY.RECONVERGENT B0, `(.L_x_5) ;  /* 0x0000014000007945 */ /* 0x000fe20003800200 */
[----:B------:R-:W-:Y:S02]  /*07e0*/  IMAD.MOV.U32 R0, RZ, RZ, RZ ;  /* 0x000000ffff007224 */ /* 0x000fe400078e00ff */
[----:B------:R-:W-:Y:S01]  /*07f0*/  IMAD.MOV.U32 R23, RZ, RZ, RZ ;  /* 0x000000ffff177224 */ /* 0x000fe200078e00ff */
[----:B------:R-:W-:Y:S01]  /*0800*/  LOP3.LUT R6, R4, 0x80000000, RZ, 0xfc, !PT ;  /* 0x8000000004067812 */ /* 0x000fe200078efcff */
[----:B------:R-:W-:Y:S02]  /*0810*/  IMAD.MOV.U32 R17, RZ, RZ, RZ ;  /* 0x000000ffff117224 */ /* 0x000fe400078e00ff */
[----:B------:R-:W-:Y:S02]  /*0820*/  IMAD.MOV.U32 R3, RZ, RZ, R1 ;  /* 0x000000ffff037224 */ /* 0x000fe400078e0001 */
[----:B0-----:R-:W-:Y:S01]  /*0830*/  IMAD.U32 R20, RZ, RZ, UR4 ;  /* 0x00000004ff147e24 */ /* 0x001fe2000f8e00ff */
[----:B------:R-:W-:-:S07]  /*0840*/  MOV R5, UR5 ;  /* 0x0000000500057c02 */ /* 0x000fce0008000f00 */
.L_x_6:
[----:B------:R-:W-:-:S05]  /*0850*/  MOV R4, R20 ;  /* 0x0000001400047202 */ /* 0x000fca0000000f00 */
[----:B------:R0:W2:Y:S01]  /*0860*/  LDG.E.CONSTANT R19, desc[UR36][R4.64] ;  /* 0x0000002404137981 */ /* 0x0000a2000c1e9900 */
[----:B------:R-:W-:Y:S01]  /*0870*/  VIADD R17, R17, 0x1 ;  /* 0x0000000111117836 */ /* 0x000fe20000000000 */
[----:B------:R-:W-:-:S04]  /*0880*/  IADD3 R20, P4, PT, R20, 0x4, RZ ;  /* 0x0000000414147810 */ /* 0x000fc80007f9e0ff */
[----:B------:R-:W-:Y:S01]  /*0890*/  ISETP.NE.AND P2, PT, R17, 0x6, PT ;  /* 0x000000061100780c */ /* 0x000fe20003f45270 */
[----:B0-----:R-:W-:Y:S02]  /*08a0*/  IMAD.X R5, RZ, RZ, R5, P4 ;  /* 0x000000ffff057224 */ /* 0x001fe400020e0605 */
[----:B--2---:R-:W-:-:S03]  /*08b0*/  IMAD.WIDE.U32 R18, R19, R6, RZ ;  /* 0x0000000613127225 */ /* 0x004fc600078e00ff */
[----:B------:R-:W-:-:S05]  /*08c0*/  IADD3 R18, P3, PT, R18, R0, RZ ;  /* 0x0000000012127210 */ /* 0x000fca0007f7e0ff */
[----:B------:R0:W-:Y:S01]  /*08d0*/  STL [R3], R18 ;  /* 0x0000001203007387 */ /* 0x0001e20000100800 */
[----:B------:R-:W-:Y:S01]  /*08e0*/  IMAD.X R0, R19, 0x1, R23, P3 ;  /* 0x0000000113007824 */ /* 0x000fe200018e0617 */
[----:B0-----:R-:W-:Y:S01]  /*08f0*/  IADD3 R3, PT, PT, R3, 0x4, RZ ;  /* 0x0000000403037810 */ /* 0x001fe20007ffe0ff */
[----:B------:R-:W-:Y:S06]  /*0900*/  @P2 BRA `(.L_x_6) ;  /* 0xfffffffc00d02947 */ /* 0x000fec000383ffff */
[----:B------:R-:W-:Y:S05]  /*0910*/  BSYNC.RECONVERGENT B0 ;  /* 0x0000000000007941 */ /* 0x000fea0003800200 */
.L_x_5:
        /* <DEDUP_REMOVED lines=20> */
[----:B0-----:R-:W-:Y:S02]  /*0a60*/  LOP3.LUT R0, R3, R14, RZ, 0x3c, !PT ;  /* 0x0000000e03007212 */ /* 0x001fe400078e3cff */
[C---:B------:R-:W-:Y:S02]  /*0a70*/  LOP3.LUT R4, R5.reuse, R4, RZ, 0x3c, !PT ;  /* 0x0000000405047212 */ /* 0x040fe400078e3cff */
[----:B------:R-:W-:Y:S02]  /*0a80*/  LOP3.LUT R5, R5, R3, RZ, 0x3c, !PT ;  /* 0x0000000305057212 */ /* 0x000fe400078e3cff */
[----:B------:R-:W-:Y:S02]  /*0a90*/  LEA.HI R17, R3, R6, RZ, 0x1 ;  /* 0x0000000603117211 */ /* 0x000fe400078f08ff */
[----:B------:R-:W-:Y:S02]  /*0aa0*/  ISETP.GE.AND P3, PT, R0, RZ, PT ;  /* 0x000000ff0000720c */ /* 0x000fe40003f66270 */
[----:B------:R-:W0:Y:S01]  /*0ab0*/  I2F.F64.S64 R4, R4 ;  /* 0x0000000400047312 */ /* 0x000e220000301c00 */
[----:B------:R-:W-:-:S05]  /*0ac0*/  IMAD.MOV R0, RZ, RZ, -R17 ;  /* 0x000000ffff007224 */ /* 0x000fca00078e0a11 */
[----:B------:R-:W-:Y:S01]  /*0ad0*/  @!P2 MOV R17, R0 ;  /* 0x000000000011a202 */ /* 0x000fe20000000f00 */
[----:B0-----:R-:W-:-:S10]  /*0ae0*/  DMUL R18, R4, UR4 ;  /* 0x0000000404127c28 */ /* 0x001fd40008000000 */
[----:B------:R-:W0:Y:S02]  /*0af0*/  F2F.F32.F64 R18, R18 ;  /* 0x0000001200127310 */ /* 0x000e240000301000 */
[----:B0-----:R-:W-:-:S07]  /*0b00*/  FSEL R0, -R18, R18, !P3 ;  /* 0x0000001212007208 */ /* 0x001fce0005800100 */
.L_x_4:
[----:B------:R-:W-:Y:S01]  /*0b10*/  FMUL R3, R0, R0 ;  /* 0x0000000000037220 */ /* 0x000fe20000400000 */
[----:B------:R-:W-:Y:S01]  /*0b20*/  LOP3.LUT R5, R17, 0x1, RZ, 0xc0, !PT ;  /* 0x0000000111057812 */ /* 0x000fe200078ec0ff */
[----:B------:R-:W-:Y:S02]  /*0b30*/  IMAD.MOV.U32 R6, RZ, RZ, 0x3c0885e4 ;  /* 0x3c0885e4ff067424 */ /* 0x000fe400078e00ff */
[----:B-----5:R-:W-:Y:S01]  /*0b40*/  FMUL R21, R8, R21 ;  /* 0x0000001508157220 */ /* 0x020fe20000400000 */
[----:B------:R-:W-:Y:S01]  /*0b50*/  FFMA R4, R3, R13, -0.0013887860113754868507 ;  /* 0xbab607ed03047423 */ /* 0x000fe2000000000d */
[----:B------:R-:W-:Y:S01]  /*0b60*/  ISETP.NE.U32.AND P2, PT, R5, 0x1, PT ;  /* 0x000000010500780c */ /* 0x000fe20003f45070 */
[----:B------:R-:W-:Y:S01]  /*0b70*/  VIADD R5, R17, 0x1 ;  /* 0x0000000111057836 */ /* 0x000fe20000000000 */
[----:B------:R-:W-:Y:S01]  /*0b80*/  MOV R22, R10 ;  /* 0x0000000a00167202 */ /* 0x000fe20000000f00 */
[----:B------:R-:W-:Y:S01]  /*0b90*/  IMAD.MOV.U32 R17, RZ, RZ, 0x3e2aaaa8 ;  /* 0x3e2aaaa8ff117424 */ /* 0x000fe200078e00ff */
[----:B------:R-:W-:-:S02]  /*0ba0*/  FSEL R4, R4, -0.00019574658654164522886, P2 ;  /* 0xb94d415304047808 */ /* 0x000fc40001000000 */
[----:B------:R-:W-:Y:S02]  /*0bb0*/  FSEL R18, R6, 0.041666727513074874878, !P2 ;  /* 0x3d2aaabb06127808 */ /* 0x000fe40005000000 */
[----:B------:R-:W-:Y:S02]  /*0bc0*/  LOP3.LUT P3, RZ, R5, 0x2, RZ, 0xc0, !PT ;  /* 0x0000000205ff7812 */ /* 0x000fe4000786c0ff */
[----:B------:R-:W-:Y:S01]  /*0bd0*/  FSEL R0, R0, 1, !P2 ;  /* 0x3f80000000007808 */ /* 0x000fe20005000000 */
[----:B------:R-:W-:Y:S01]  /*0be0*/  FFMA R4, R3, R4, R18 ;  /* 0x0000000403047223 */ /* 0x000fe20000000012 */
[----:B------:R-:W-:-:S03]  /*0bf0*/  FSEL R19, -R17, -0.4999999701976776123, !P2 ;  /* 0xbeffffff11137808 */ /* 0x000fc60005000100 */
[C---:B------:R-:W-:Y:S02]  /*0c00*/  FFMA R5, R3.reuse, R0, RZ ;  /* 0x0000000003057223 */ /* 0x040fe400000000ff */
[----:B------:R-:W-:Y:S01]  /*0c10*/  FFMA R4, R3, R4, R19 ;  /* 0x0000000403047223 */ /* 0x000fe20000000013 */
[----:B------:R-:W-:-:S03]  /*0c20*/  IMAD.MOV.U32 R3, RZ, RZ, R9 ;  /* 0x000000ffff037224 */ /* 0x000fc600078e0009 */
[----:B------:R-:W-:-:S04]  /*0c30*/  FFMA R0, R5, R4, R0 ;  /* 0x0000000405007223 */ /* 0x000fc80000000000 */
[----:B------:R-:W-:-:S04]  /*0c40*/  @P3 FADD R0, RZ, -R0 ;  /* 0x80000000ff003221 */ /* 0x000fc80000000000 */
[----:B------:R-:W-:Y:S01]  /*0c50*/  FMUL R20, R0, R21 ;  /* 0x0000001500147220 */ /* 0x000fe20000400000 */
[----:B------:R-:W-:Y:S06]  /*0c60*/  @!P0 BRA `(.L_x_7) ;  /* 0x0000000000e48947 */ /* 0x000fec0003800000 */
        /* <DEDUP_REMOVED lines=11> */
[----:B------:R-:W-:Y:S01]  /*0d20*/  IMAD.MOV.U32 R3, RZ, RZ, R1 ;  /* 0x000000ffff037224 */ /* 0x000fe200078e0001 */
[----:B0-----:R-:W-:Y:S01]  /*0d30*/  MOV R4, UR4 ;  /* 0x0000000400047c02 */ /* 0x001fe20008000f00 */
[----:B------:R-:W-:-:S07]  /*0d40*/  IMAD.U32 R5, RZ, RZ, UR5 ;  /* 0x00000005ff057e24 */ /* 0x000fce000f8e00ff */
.L_x_9:
[----:B------:R0:W2:Y:S01]  /*0d50*/  LDG.E.CONSTANT R18, desc[UR36][R4.64] ;  /* 0x0000002404127981 */ /* 0x0000a2000c1e9900 */
[----:B------:R-:W-:-:S05]  /*0d60*/  VIADD R21, R21, 0x1 ;  /* 0x0000000115157836 */ /* 0x000fca0000000000 */
[----:B------:R-:W-:Y:S02]  /*0d70*/  ISETP.NE.AND P2, PT, R21, 0x6, PT ;  /* 0x000000061500780c */ /* 0x000fe40003f45270 */
[----:B0-----:R-:W-:-:S04]  /*0d80*/  IADD3 R4, P4, PT, R4, 0x4, RZ ;  /* 0x0000000404047810 */ /* 0x001fc80007f9e0ff */
[----:B------:R-:W-:Y:S01]  /*0d90*/  IADD3.X R5, PT, PT, RZ, R5, RZ, P4, !PT ;  /* 0x00000005ff057210 */ /* 0x000fe200027fe4ff */
[----:B--2---:R-:W-:-:S03]  /*0da0*/  IMAD.WIDE.U32 R18, R18, R25, RZ ;  /* 0x0000001912127225 */ /* 0x004fc600078e00ff */
[----:B------:R-:W-:-:S05]  /*0db0*/  IADD3 R18, P3, PT, R18, R0, RZ ;  /* 0x0000000012127210 */ /* 0x000fca0007f7e0ff */
[----:B------:R0:W-:Y:S01]  /*0dc0*/  STL [R3], R18 ;  /* 0x0000001203007387 */ /* 0x0001e20000100800 */
[----:B------:R-:W-:Y:S02]  /*0dd0*/  IMAD.X R0, R19, 0x1, R23, P3 ;  /* 0x0000000113007824 */ /* 0x000fe400018e0617 */
[----:B0-----:R-:W-:Y:S01]  /*0de0*/  VIADD R3, R3, 0x4 ;  /* 0x0000000403037836 */ /* 0x001fe20000000000 */
[----:B------:R-:W-:Y:S06]  /*0df0*/  @P2 BRA `(.L_x_9) ;  /* 0xfffffffc00d42947 */ /* 0x000fec000383ffff */
[----:B------:R-:W-:Y:S05]  /*0e00*/  BSYNC.RECONVERGENT B0 ;  /* 0x0000000000007941 */ /* 0x000fea0003800200 */
.L_x_8:
        /* <DEDUP_REMOVED lines=12> */
[----:B------:R-:W-:Y:S01]  /*0ed0*/  UMOV UR5, 0x3bf921fb ;  /* 0x3bf921fb00057882 */ /* 0x000fe20000000000 */
[----:B------:R-:W-:-:S02]  /*0ee0*/  ISETP.GE.AND P3, PT, R7, RZ, PT ;  /* 0x000000ff0700720c */ /* 0x000fc40003f66270 */
[-C--:B--2---:R-:W-:Y:S02]  /*0ef0*/  @P2 SHF.L.W.U32.HI R3, R4, R18.reuse, R3 ;  /* 0x0000001204032219 */ /* 0x084fe40000010e03 */
[----:B---3--:R-:W-:-:S04]  /*0f00*/  @P2 SHF.L.W.U32.HI R4, R5, R18, R4 ;  /* 0x0000001205042219 */ /* 0x008fc80000010e04 */
[C-C-:B------:R-:W-:Y:S01]  /*0f10*/  SHF.L.W.U32.HI R22, R4.reuse, 0x2, R3.reuse ;  /* 0x0000000204167819 */ /* 0x140fe20000010e03 */
[----:B------:R-:W-:Y:S01]  /*0f20*/  IMAD.SHL.U32 R4, R4, 0x4, RZ ;  /* 0x0000000404047824 */ /* 0x000fe200078e00ff */
[----:B------:R-:W-:Y:S02]  /*0f30*/  SHF.R.U32.HI R3, RZ, 0x1e, R3 ;  /* 0x0000001eff037819 */ /* 0x000fe40000011603 */
[----:B------:R-:W-:Y:S02]  /*0f40*/  SHF.R.S32.HI R5, RZ, 0x1f, R22 ;  /* 0x0000001fff057819 */ /* 0x000fe40000011416 */
[----:B0-----:R-:W-:Y:S02]  /*0f50*/  LOP3.LUT R0, R22, R7, RZ, 0x3c, !PT ;  /* 0x0000000716007212 */ /* 0x001fe400078e3cff */
[C---:B------:R-:W-:Y:S02]  /*0f60*/  LOP3.LUT R4, R5.reuse, R4, RZ, 0x3c, !PT ;  /* 0x0000000405047212 */ /* 0x040fe400078e3cff */
[----:B------:R-:W-:-:S02]  /*0f70*/  LOP3.LUT R5, R5, R22, RZ, 0x3c, !PT ;  /* 0x0000001605057212 */ /* 0x000fc400078e3cff */
[----:B------:R-:W-:Y:S02]  /*0f80*/  LEA.HI R22, R22, R3, RZ, 0x1 ;  /* 0x0000000316167211 */ /* 0x000fe400078f08ff */
[----:B------:R-:W-:Y:S02]  /*0f90*/  ISETP.GE.AND P2, PT, R0, RZ, PT ;  /* 0x000000ff0000720c */ /* 0x000fe40003f46270 */
[----:B------:R-:W0:Y:S01]  /*0fa0*/  I2F.F64.S64 R4, R4 ;  /* 0x0000000400047312 */ /* 0x000e220000301c00 */
[----:B------:R-:W-:-:S05]  /*0fb0*/  IADD3 R0, PT, PT, -R22, RZ, RZ ;  /* 0x000000ff16007210 */ /* 0x000fca0007ffe1ff */
[----:B------:R-:W-:Y:S01]  /*0fc0*/  @!P3 IMAD.MOV.U32 R22, RZ, RZ, R0 ;  /* 0x000000ffff16b224 */ /* 0x000fe200078e0000 */
[----:B0-----:R-:W-:-:S10]  /*0fd0*/  DMUL R18, R4, UR4 ;  /* 0x0000000404127c28 */ /* 0x001fd40008000000 */
[----:B------:R-:W0:Y:S02]  /*0fe0*/  F2F.F32.F64 R18, R18 ;  /* 0x0000001200127310 */ /* 0x000e240000301000 */
[----:B0-----:R-:W-:-:S07]  /*0ff0*/  FSEL R3, -R18, R18, !P2 ;  /* 0x0000001212037208 */ /* 0x001fce0005000100 */
.L_x_7:
[----:B------:R-:W-:Y:S01]  /*1000*/  FMUL R4, R3, R3 ;  /* 0x0000000303047220 */ /* 0x000fe20000400000 */
[C---:B------:R-:W-:Y:S02]  /*1010*/  LOP3.LUT R5, R22.reuse, 0x1, RZ, 0xc0, !PT ;  /* 0x0000000116057812 */ /* 0x040fe400078ec0ff */
[----:B------:R-:W-:Y:S01]  /*1020*/  LOP3.LUT P3, RZ, R22, 0x2, RZ, 0xc0, !PT ;  /* 0x0000000216ff7812 */ /* 0x000fe2000786c0ff */
[----:B------:R-:W-:Y:S01]  /*1030*/  FFMA R0, R4, R13, -0.0013887860113754868507 ;  /* 0xbab607ed04007423 */ /* 0x000fe2000000000d */
[----:B------:R-:W-:-:S04]  /*1040*/  ISETP.NE.U32.AND P2, PT, R5, 0x1, PT ;  /* 0x000000010500780c */ /* 0x000fc80003f45070 */
[----:B------:R-:W-:Y:S02]  /*1050*/  FSEL R5, R0, -0.00019574658654164522886, !P2 ;  /* 0xb94d415300057808 */ /* 0x000fe40005000000 */
[----:B------:R-:W-:Y:S02]  /*1060*/  FSEL R19, R12, 0.0083327032625675201416, !P2 ;  /* 0x3c0885e40c137808 */ /* 0x000fe40005000000 */
[----:B------:R-:W-:Y:S02]  /*1070*/  FSEL R0, R3, 1, P2 ;  /* 0x3f80000003007808 */ /* 0x000fe40001000000 */
[----:B------:R-:W-:Y:S01]  /*1080*/  FSEL R18, -R11, -0.16666662693023681641, !P2 ;  /* 0xbe2aaaa80b127808 */ /* 0x000fe20005000100 */
[C---:B------:R-:W-:Y:S02]  /*1090*/  FFMA R5, R4.reuse, R5, R19 ;  /* 0x0000000504057223 */ /* 0x040fe40000000013 */
[C---:B------:R-:W-:Y:S02]  /*10a0*/  FFMA R21, R4.reuse, R0, RZ ;  /* 0x0000000004157223 */ /* 0x040fe400000000ff */
[----:B------:R-:W-:-:S04]  /*10b0*/  FFMA R5, R4, R5, R18 ;  /* 0x0000000504057223 */ /* 0x000fc80000000012 */
[----:B------:R-:W-:-:S04]  /*10c0*/  FFMA R21, R21, R5, R0 ;  /* 0x0000000515157223 */ /* 0x000fc80000000000 */
[----:B------:R-:W-:Y:S01]  /*10d0*/  @P3 FADD R21, RZ, -R21 ;  /* 0x80000015ff153221 */ /* 0x000fe20000000000 */
        /* <DEDUP_REMOVED lines=8> */
[----:B------:R-:W-:Y:S01]  /*1160*/  IMAD.MOV.U32 R0, RZ, RZ, RZ ;  /* 0x000000ffff007224 */ /* 0x000fe200078e00ff */
[----:B------:R-:W-:Y:S01]  /*1170*/  MOV R15, RZ ;  /* 0x000000ff000f7202 */ /* 0x000fe20000000f00 */
[----:B------:R-:W-:Y:S01]  /*1180*/  IMAD.MOV.U32 R23, RZ, RZ, RZ ;  /* 0x000000ffff177224 */ /* 0x000fe200078e00ff */
[----:B------:R-:W-:Y:S01]  /*1190*/  LOP3.LUT R25, R16, 0x80000000, RZ, 0xfc, !PT ;  /* 0x8000000010197812 */ /* 0x000fe200078efcff */
[----:B------:R-:W-:Y:S01]  /*11a0*/  IMAD.MOV.U32 R3, RZ, RZ, R1 ;  /* 0x000000ffff037224 */ /* 0x000fe200078e0001 */
[----:B0-----:R-:W-:Y:S01]  /*11b0*/  MOV R4, UR4 ;  /* 0x0000000400047c02 */ /* 0x001fe20008000f00 */
[----:B------:R-:W-:-:S07]  /*11c0*/  IMAD.U32 R5, RZ, RZ, UR5 ;  /* 0x00000005ff057e24 */ /* 0x000fce000f8e00ff */
.L_x_12:
        /* <DEDUP_REMOVED lines=12> */
.L_x_11:
        /* <DEDUP_REMOVED lines=15> */
[----:B---3--:R-:W-:Y:S02]  /*1380*/  @P1 SHF.L.W.U32.HI R4, R5, R15, R4 ;  /* 0x0000000f05041219 */ /* 0x008fe40000010e04 */
[--C-:B------:R-:W-:Y:S02]  /*1390*/  SHF.R.U32.HI R16, RZ, 0x1e, R3.reuse ;  /* 0x0000001eff107819 */ /* 0x100fe40000011603 */
[C---:B------:R-:W-:Y:S01]  /*13a0*/  SHF.L.W.U32.HI R15, R4.reuse, 0x2, R3 ;  /* 0x00000002040f7819 */ /* 0x040fe20000010e03 */
[----:B------:R-:W-:-:S03]  /*13b0*/  IMAD.SHL.U32 R4, R4, 0x4, RZ ;  /* 0x0000000404047824 */ /* 0x000fc600078e00ff */
[----:B------:R-:W-:Y:S02]  /*13c0*/  SHF.R.S32.HI R5, RZ, 0x1f, R15 ;  /* 0x0000001fff057819 */ /* 0x000fe4000001140f */
[----:B------:R-:W-:Y:S02]  /*13d0*/  LEA.HI R16, R15, R16, RZ, 0x1 ;  /* 0x000000100f107211 */ /* 0x000fe400078f08ff */
[C---:B------:R-:W-:Y:S02]  /*13e0*/  LOP3.LUT R4, R5.reuse, R4, RZ, 0x3c, !PT ;  /* 0x0000000405047212 */ /* 0x040fe400078e3cff */
[----:B------:R-:W-:Y:S02]  /*13f0*/  LOP3.LUT R5, R5, R15, RZ, 0x3c, !PT ;  /* 0x0000000f05057212 */ /* 0x000fe400078e3cff */
[----:B------:R-:W-:Y:S02]  /*1400*/  LOP3.LUT R14, R15, R14, RZ, 0x3c, !PT ;  /* 0x0000000e0f0e7212 */ /* 0x000fe400078e3cff */
[----:B0-----:R-:W-:-:S02]  /*1410*/  IADD3 R0, PT, PT, -R16, RZ, RZ ;  /* 0x000000ff10007210 */ /* 0x001fc40007ffe1ff */
[----:B------:R-:W0:Y:S01]  /*1420*/  I2F.F64.S64 R4, R4 ;  /* 0x0000000400047312 */ /* 0x000e220000301c00 */
[----:B------:R-:W-:Y:S02]  /*1430*/  ISETP.GE.AND P1, PT, R14, RZ, PT ;  /* 0x000000ff0e00720c */ /* 0x000fe40003f26270 */
[----:B------:R-:W-:Y:S01]  /*1440*/  @!P2 IMAD.MOV.U32 R16, RZ, RZ, R0 ;  /* 0x000000ffff10a224 */ /* 0x000fe200078e0000 */
[----:B0-----:R-:W-:-:S10]  /*1450*/  DMUL R18, R4, UR4 ;  /* 0x0000000404127c28 */ /* 0x001fd40008000000 */
[----:B------:R-:W0:Y:S02]  /*1460*/  F2F.F32.F64 R18, R18 ;  /* 0x0000001200127310 */ /* 0x000e240000301000 */
[----:B0-----:R-:W-:-:S07]  /*1470*/  FSEL R15, -R18, R18, !P1 ;  /* 0x00000012120f7208 */ /* 0x001fce0004800100 */
.L_x_10:
[C---:B------:R-:W-:Y:S01]  /*1480*/  LOP3.LUT R3, R16.reuse, 0x1, RZ, 0xc0, !PT ;  /* 0x0000000110037812 */ /* 0x040fe200078ec0ff */
[----:B------:R-:W-:Y:S01]  /*1490*/  FMUL R0, R15, R15 ;  /* 0x0000000f0f007220 */ /* 0x000fe20000400000 */
[----:B------:R-:W-:Y:S02]  /*14a0*/  LOP3.LUT P2, RZ, R16, 0x2, RZ, 0xc0, !PT ;  /* 0x0000000210ff7812 */ /* 0x000fe4000784c0ff */
[----:B------:R-:W-:Y:S01]  /*14b0*/  ISETP.NE.U32.AND P1, PT, R3, 0x1, PT ;  /* 0x000000010300780c */ /* 0x000fe20003f25070 */
[----:B------:R-:W-:-:S03]  /*14c0*/  FFMA R3, R0, R13, -0.0013887860113754868507 ;  /* 0xbab607ed00037423 */ /* 0x000fc6000000000d */
[----:B------:R-:W-:Y:S02]  /*14d0*/  FSEL R5, R12, 0.0083327032625675201416, !P1 ;  /* 0x3c0885e40c057808 */ /* 0x000fe40004800000 */
[----:B------:R-:W-:Y:S02]  /*14e0*/  FSEL R3, R3, -0.00019574658654164522886, !P1 ;  /* 0xb94d415303037808 */ /* 0x000fe40004800000 */
[----:B------:R-:W-:Y:S02]  /*14f0*/  FSEL R15, R15, 1, P1 ;  /* 0x3f8000000f0f7808 */ /* 0x000fe40000800000 */
[----:B------:R-:W-:Y:S01]  /*1500*/  FSEL R12, -R11, -0.16666662693023681641, !P1 ;  /* 0xbe2aaaa80b0c7808 */ /* 0x000fe20004800100 */
[C---:B------:R-:W-:Y:S02]  /*1510*/  FFMA R3, R0.reuse, R3, R5 ;  /* 0x0000000300037223 */ /* 0x040fe40000000005 */
[C---:B------:R-:W-:Y:S02]  /*1520*/  FFMA R4, R0.reuse, R15, RZ ;  /* 0x0000000f00047223 */ /* 0x040fe400000000ff */
[----:B------:R-:W-:Y:S01]  /*1530*/  FFMA R3, R0, R3, R12 ;  /* 0x0000000300037223 */ /* 0x000fe2000000000c */
[----:B------:R-:W-:-:S03]  /*1540*/  FMUL R0, R8, R21 ;  /* 0x0000001508007220 */ /* 0x000fc60000400000 */
        /* <DEDUP_REMOVED lines=18> */
.L_x_15:
[----:B------:R-:W-:-:S05]  /*1670*/  IMAD.MOV.U32 R14, RZ, RZ, R10 ;  /* 0x000000ffff0e7224 */ /* 0x000fca00078e000a */
[----:B------:R0:W2:Y:S01]  /*1680*/  LDG.E.CONSTANT R4, desc[UR36][R14.64] ;  /* 0x000000240e047981 */ /* 0x0000a2000c1e9900 */
[----:B------:R-:W-:Y:S01]  /*1690*/  VIADD R3, R3, 0x1 ;  /* 0x0000000103037836 */ /* 0x000fe20000000000 */
[----:B------:R-:W-:-:S04]  /*16a0*/  IADD3 R10, P2, PT, R10, 0x4, RZ ;  /* 0x000000040a0a7810 */ /* 0x000fc80007f5e0ff */
[----:B------:R-:W-:Y:S01]  /*16b0*/  ISETP.NE.AND P0, PT, R3, 0x6, PT ;  /* 0x000000060300780c */ /* 0x000fe20003f05270 */
[----:B0-----:R-:W-:Y:S02]  /*16c0*/  IMAD.X R15, RZ, RZ, R15, P2 ;  /* 0x000000ffff0f7224 */ /* 0x001fe400010e060f */
[----:B--2---:R-:W-:-:S03]  /*16d0*/  IMAD.WIDE.U32 R4, R4, R21, RZ ;  /* 0x0000001504047225 */ /* 0x004fc600078e00ff */
[----:B------:R-:W-:-:S04]  /*16e0*/  IADD3 R9, P1, PT, R4, R12, RZ ;  /* 0x0000000c04097210 */ /* 0x000fc80007f3e0ff */
[----:B------:R-:W-:Y:S01]  /*16f0*/  IADD3.X R12, PT, PT, R5, R19, RZ, P1, !PT ;  /* 0x00000013050c7210 */ /* 0x000fe20000ffe4ff */
[----:B------:R0:W-:Y:S02]  /*1700*/  STL [R0], R9 ;  /* 0x0000000900007387 */ /* 0x0001e40000100800 */
[----:B0-----:R-:W-:Y:S01]  /*1710*/  VIADD R0, R0, 0x4 ;  /* 0x0000000400007836 */ /* 0x001fe20000000000 */
[----:B------:R-:W-:Y:S06]  /*1720*/  @P0 BRA `(.L_x_15) ;  /* 0xfffffffc00d00947 */ /* 0x000fec000383ffff */
[----:B------:R-:W-:Y:S05]  /*1730*/  BSYNC.RECONVERGENT B0 ;  /* 0x0000000000007941 */ /* 0x000fea0003800200 */
.L_x_14:
        /* <DEDUP_REMOVED lines=16> */
[C---:B------:R-:W-:Y:S02]  /*1840*/  SHF.L.W.U32.HI R10, R3.reuse, 0x2, R0 ;  /* 0x00000002030a7819 */ /* 0x040fe40000010e00 */
[----:B------:R-:W-:Y:S02]  /*1850*/  SHF.L.U32 R3, R3, 0x2, RZ ;  /* 0x0000000203037819 */ /* 0x000fe400000006ff */
[----:B------:R-:W-:Y:S02]  /*1860*/  SHF.R.S32.HI R4, RZ, 0x1f, R10 ;  /* 0x0000001fff047819 */ /* 0x000fe4000001140a */
[----:B------:R-:W-:Y:S02]  /*1870*/  LOP3.LUT R7, R10, R7, RZ, 0x3c, !PT ;  /* 0x000000070a077212 */ /* 0x000fe400078e3cff */
[C---:B------:R-:W-:Y:S02]  /*1880*/  LOP3.LUT R14, R4.reuse, R3, RZ, 0x3c, !PT ;  /* 0x00000003040e7212 */ /* 0x040fe400078e3cff */
[----:B------:R-:W-:-:S02]  /*1890*/  LOP3.LUT R15, R4, R10, RZ, 0x3c, !PT ;  /* 0x0000000a040f7212 */ /* 0x000fc400078e3cff */
[----:B------:R-:W-:Y:S02]  /*18a0*/  SHF.R.U32.HI R3, RZ, 0x1e, R0 ;  /* 0x0000001eff037819 */ /* 0x000fe40000011600 */
[----:B------:R-:W-:Y:S02]  /*18b0*/  ISETP.GE.AND P0, PT, R7, RZ, PT ;  /* 0x000000ff0700720c */ /* 0x000fe40003f06270 */
[----:B------:R-:W1:Y:S01]  /*18c0*/  I2F.F64.S64 R14, R14 ;  /* 0x0000000e000e7312 */ /* 0x000e620000301c00 */
[----:B------:R-:W-:-:S05]  /*18d0*/  LEA.HI R10, R10, R3, RZ, 0x1 ;  /* 0x000000030a0a7211 */ /* 0x000fca00078f08ff */
[----:B------:R-:W-:-:S04]  /*18e0*/  IMAD.MOV R0, RZ, RZ, -R10 ;  /* 0x000000ffff007224 */ /* 0x000fc800078e0a0a */
[----:B------:R-:W-:Y:S01]  /*18f0*/  @!P1 IMAD.MOV.U32 R10, RZ, RZ, R0 ;  /* 0x000000ffff0a9224 */ /* 0x000fe200078e0000 */
[----:B-1----:R-:W-:-:S10]  /*1900*/  DMUL R4, R14, UR4 ;  /* 0x000000040e047c28 */ /* 0x002fd40008000000 */
[----:B------:R-:W1:Y:S02]  /*1910*/  F2F.F32.F64 R4, R4 ;  /* 0x0000000400047310 */ /* 0x000e640000301000 */
[----:B01----:R-:W-:-:S07]  /*1920*/  FSEL R9, -R4, R4, !P0 ;  /* 0x0000000404097208 */ /* 0x003fce0004000100 */
.L_x_13:
[----:B------:R-:W-:Y:S01]  /*1930*/  FMUL R0, R9, R9 ;  /* 0x0000000909007220 */ /* 0x000fe20000400000 */
[C---:B------:R-:W-:Y:S01]  /*1940*/  LOP3.LUT R3, R10.reuse, 0x1, RZ, 0xc0, !PT ;  /* 0x000000010a037812 */ /* 0x040fe200078ec0ff */
[----:B------:R-:W-:Y:S02]  /*1950*/  VIADD R10, R10, 0x1 ;  /* 0x000000010a0a7836 */ /* 0x000fe40000000000 */
[----:B------:R-:W-:Y:S01]  /*1960*/  FMUL R5, R11, R11 ;  /* 0x0000000b0b057220 */ /* 0x000fe20000400000 */
[----:B------:R-:W-:Y:S01]  /*1970*/  FFMA R13, R0, R13, -0.0013887860113754868507 ;  /* 0xbab607ed000d7423 */ /* 0x000fe2000000000d */
[----:B------:R-:W-:Y:S01]  /*1980*/  ISETP.NE.U32.AND P0, PT, R3, 0x1, PT ;  /* 0x000000010300780c */ /* 0x000fe20003f05070 */
[----:B------:R-:W-:Y:S01]  /*1990*/  BSSY.RECONVERGENT B0, `(.L_x_16) ;  /* 0x000001c000007945 */ /* 0x000fe20003800200 */
[----:B------:R-:W-:Y:S01]  /*19a0*/  LOP3.LUT P1, RZ, R10, 0x2, RZ, 0xc0, !PT ;  /* 0x000000020aff7812 */ /* 0x000fe2000782c0ff */
[----:B------:R-:W-:Y:S01]  /*19b0*/  FFMA R5, R20, R20, R5 ;  /* 0x0000001414057223 */ /* 0x000fe20000000005 */
[----:B------:R-:W-:-:S02]  /*19c0*/  FSEL R3, R6, 0.041666727513074874878, !P0 ;  /* 0x3d2aaabb06037808 */ /* 0x000fc40004000000 */
[----:B------:R-:W-:Y:S02]  /*19d0*/  FSEL R13, R13, -0.00019574658654164522886, P0 ;  /* 0xb94d41530d0d7808 */ /* 0x000fe40000000000 */
[----:B------:R-:W-:Y:S02]  /*19e0*/  FSEL R9, R9, 1, !P0 ;  /* 0x3f80000009097808 */ /* 0x000fe40004000000 */
[----:B------:R-:W-:Y:S01]  /*19f0*/  FSEL R6, -R17, -0.4999999701976776123, !P0 ;  /* 0xbeffffff11067808 */ /* 0x000fe20004000100 */
[C---:B------:R-:W-:Y:S02]  /*1a00*/  FFMA R3, R0.reuse, R13, R3 ;  /* 0x0000000d00037223 */ /* 0x040fe40000000003 */
[C---:B------:R-:W-:Y:S02]  /*1a10*/  FFMA R4, R0.reuse, R9, RZ ;  /* 0x0000000900047223 */ /* 0x040fe400000000ff */
[----:B------:R-:W-:-:S04]  /*1a20*/  FFMA R3, R0, R3, R6 ;  /* 0x0000000300037223 */ /* 0x000fc80000000006 */
[----:B------:R-:W-:-:S04]  /*1a30*/  FFMA R3, R4, R3, R9 ;  /* 0x0000000304037223 */ /* 0x000fc80000000009 */
[----:B------:R-:W-:-:S04]  /*1a40*/  @P1 FADD R3, RZ, -R3 ;  /* 0x80000003ff031221 */ /* 0x000fc80000000000 */
[----:B------:R-:W-:-:S04]  /*1a50*/  FMUL R10, R8, R3 ;  /* 0x00000003080a7220 */ /* 0x000fc80000400000 */
[----:B------:R-:W-:-:S04]  /*1a60*/  FFMA R5, R10, R10, R5 ;  /* 0x0000000a0a057223 */ /* 0x000fc80000000005 */
[----:B------:R-:W-:-:S04]  /*1a70*/  FADD R5, R5, -2.6111990791832795367e-07 ;  /* 0xb48c300c05057421 */ /* 0x000fc80000000000 */
[----:B------:R0:W1:Y:S01]  /*1a80*/  MUFU.RSQ R4, R5 ;  /* 0x0000000500047308 */ /* 0x0000620000001400 */
[----:B------:R-:W-:-:S04]  /*1a90*/  IADD3 R0, PT, PT, R5, -0xd000000, RZ ;  /* 0xf300000005007810 */ /* 0x000fc80007ffe0ff */
[----:B------:R-:W-:-:S13]  /*1aa0*/  ISETP.GT.U32.AND P0, PT, R0, 0x727fffff, PT ;  /* 0x727fffff0000780c */ /* 0x000fda0003f04070 */
[----:B01----:R-:W-:Y:S05]  /*1ab0*/  @!P0 BRA `(.L_x_17) ;  /* 0x0000000000148947 */ /* 0x003fea0003800000 */
[----:B------:R-:W-:Y:S01]  /*1ac0*/  IMAD.MOV.U32 R0, RZ, RZ, R5 ;  /* 0x000000ffff007224 */ /* 0x000fe200078e0005 */
[----:B------:R-:W-:-:S07]  /*1ad0*/  MOV R8, 0x1af0 ;  /* 0x00001af000087802 */ /* 0x000fce0000000f00 */
[----:B------:R-:W-:Y:S05]  /*1ae0*/  CALL.REL.NOINC `($__internal_0_$__cuda_sm20_sqrt_rn_f32_slowpath) ;  /* 0x00000000009c7944 */ /* 0x000fea0003c00000 */
[----:B------:R-:W-:Y:S01]  /*1af0*/  IMAD.MOV.U32 R0, RZ, RZ, R3 ;  /* 0x000000ffff007224 */ /* 0x000fe200078e0003 */
[----:B------:R-:W-:Y:S06]  /*1b00*/  BRA `(.L_x_18) ;  /* 0x0000000000107947 */ /* 0x000fec0003800000 */
.L_x_17:
[----:B------:R-:W-:Y:S01]  /*1b10*/  FMUL.FTZ R0, R5, R4 ;  /* 0x0000000405007220 */ /* 0x000fe20000410000 */
[----:B------:R-:W-:-:S03]  /*1b20*/  FMUL.FTZ R4, R4, 0.5 ;  /* 0x3f00000004047820 */ /* 0x000fc60000410000 */
[----:B------:R-:W-:-:S04]  /*1b30*/  FFMA R3, -R0, R0, R5 ;  /* 0x0000000000037223 */ /* 0x000fc80000000105 */
[----:B------:R-:W-:-:S07]  /*1b40*/  FFMA R0, R3, R4, R0 ;  /* 0x0000000403007223 */ /* 0x000fce0000000000 */
.L_x_18:
[----:B------:R-:W-:Y:S05]  /*1b50*/  BSYNC.RECONVERGENT B0 ;  /* 0x0000000000007941 */ /* 0x000fea0003800200 */
.L_x_16:
[----:B------:R-:W-:Y:S01]  /*1b60*/  FADD R11, RZ, -R11 ;  /* 0x8000000bff0b7221 */ /* 0x000fe20000000000 */
[----:B------:R-:W-:Y:S01]  /*1b70*/  FADD R20, RZ, -R20 ;  /* 0x80000014ff147221 */ /* 0x000fe20000000000 */
[----:B------:R-:W-:Y:S01]  /*1b80*/  FADD R3, -R10, 4.8172597885131835938 ;  /* 0x409a26fe0a037421 */ /* 0x000fe20000000100 */
[----:B------:R-:W-:Y:S01]  /*1b90*/  FADD R0, -R0, 4.8172597885131835938 ;  /* 0x409a26fe00007421 */ /* 0x000fe20000000100 */
[----:B------:R-:W-:Y:S01]  /*1ba0*/  FADD R11, RZ, R11 ;  /* 0x0000000bff0b7221 */ /* 0x000fe20000000000 */
[----:B------:R-:W-:Y:S01]  /*1bb0*/  FADD R20, RZ, R20 ;  /* 0x00000014ff147221 */ /* 0x000fe20000000000 */
[----:B------:R-:W-:Y:S01]  /*1bc0*/  FADD R3, RZ, R3 ;  /* 0x00000003ff037221 */ /* 0x000fe20000000000 */
[----:B------:R-:W-:Y:S01]  /*1bd0*/  FADD R0, R0, 0.93827205896377563477 ;  /* 0x3f70329900007421 */ /* 0x000fe20000000000 */
[----:B------:R-:W-:Y:S01]  /*1be0*/  FMUL R11, R11, R11 ;  /* 0x0000000b0b0b7220 */ /* 0x000fe20000400000 */
[----:B------:R-:W-:Y:S03]  /*1bf0*/  BSSY.RECONVERGENT B0, `(.L_x_19) ;  /* 0x0000012000007945 */ /* 0x000fe60003800200 */
[----:B------:R-:W-:-:S04]  /*1c00*/  FFMA R20, R20, R20, R11 ;  /* 0x0000001414147223 */ /* 0x000fc8000000000b */
[----:B------:R-:W-:-:S04]  /*1c10*/  FFMA R3, R3, R3, R20 ;  /* 0x0000000303037223 */ /* 0x000fc80000000014 */
[----:B------:R-:W-:-:S04]  /*1c20*/  FFMA R4, -R0, R0, R3 ;  /* 0x0000000000047223 */ /* 0x000fc80000000103 */
[----:B------:R-:W-:Y:S01]  /*1c30*/  FADD R3, -R4, -RZ ;  /* 0x800000ff04037221 */ /* 0x000fe20000000100 */
[----:B------:R0:W1:Y:S03]  /*1c40*/  MUFU.RSQ R5, -R4 ;  /* 0x8000000400057308 */ /* 0x0000660000001400 */
[----:B------:R-:W-:-:S05]  /*1c50*/  VIADD R0, R3, 0xf3000000 ;  /* 0xf300000003007836 */ /* 0x000fca0000000000 */
[----:B------:R-:W-:-:S13]  /*1c60*/  ISETP.GT.U32.AND P0, PT, R0, 0x727fffff, PT ;  /* 0x727fffff0000780c */ /* 0x000fda0003f04070 */
[----:B01----:R-:W-:Y:S05]  /*1c70*/  @!P0 BRA `(.L_x_20) ;  /* 0x0000000000148947 */ /* 0x003fea0003800000 */
[----:B------:R-:W-:Y:S02]  /*1c80*/  MOV R0, R3 ;  /* 0x0000000300007202 */ /* 0x000fe40000000f00 */
[----:B------:R-:W-:-:S07]  /*1c90*/  MOV R8, 0x1cb0 ;  /* 0x00001cb000087802 */ /* 0x000fce0000000f00 */
[----:B------:R-:W-:Y:S05]  /*1ca0*/  CALL.REL.NOINC `($__internal_0_$__cuda_sm20_sqrt_rn_f32_slowpath) ;  /* 0x00000000002c7944 */ /* 0x000fea0003c00000 */
[----:B------:R-:W-:Y:S01]  /*1cb0*/  IMAD.MOV.U32 R7, RZ, RZ, R3 ;  /* 0x000000ffff077224 */ /* 0x000fe200078e0003 */
[----:B------:R-:W-:Y:S06]  /*1cc0*/  BRA `(.L_x_21) ;  /* 0x0000000000107947 */ /* 0x000fec0003800000 */
.L_x_20:
[----:B------:R-:W-:Y:S01]  /*1cd0*/  FMUL.FTZ R7, R4, -R5 ;  /* 0x8000000504077220 */ /* 0x000fe20000410000 */
[----:B------:R-:W-:-:S03]  /*1ce0*/  FMUL.FTZ R3, R5, 0.5 ;  /* 0x3f00000005037820 */ /* 0x000fc60000410000 */
[----:B------:R-:W-:-:S04]  /*1cf0*/  FFMA R0, -R7, R7, -R4 ;  /* 0x0000000707007223 */ /* 0x000fc80000000904 */
[----:B------:R-:W-:-:S07]  /*1d00*/  FFMA R7, R0, R3, R7 ;  /* 0x0000000300077223 */ /* 0x000fce0000000007 */
.L_x_21:
[----:B------:R-:W-:Y:S05]  /*1d10*/  BSYNC.RECONVERGENT B0 ;  /* 0x0000000000007941 */ /* 0x000fea0003800200 */
.L_x_19:
[----:B------:R-:W0:Y:S02]  /*1d20*/  LDC.64 R4, c[0x0][0x398] ;  /* 0x0000e600ff047b82 */ /* 0x000e240000000a00 */
[----:B0-----:R-:W-:-:S05]  /*1d30*/  IMAD.WIDE.U32 R2, R2, 0x4, R4 ;  /* 0x0000000402027825 */ /* 0x001fca00078e0004 */
[----:B------:R-:W-:Y:S01]  /*1d40*/  STG.E desc[UR36][R2.64], R7 ;  /* 0x0000000702007986 */ /* 0x000fe2000c101924 */
[----:B------:R-:W-:Y:S05]  /*1d50*/  EXIT ;  /* 0x000000000000794d */ /* 0x000fea0003800000 */
        .weak           $__internal_0_$__cuda_sm20_sqrt_rn_f32_slowpath
        .type           $__internal_0_$__cuda_sm20_sqrt_rn_f32_slowpath,@function
        .size           $__internal_0_$__cuda_sm20_sqrt_rn_f32_slowpath,(.L_x_24 - $__internal_0_$__cuda_sm20_sqrt_rn_f32_slowpath)
$__internal_0_$__cuda_sm20_sqrt_rn_f32_slowpath:
[----:B------:R-:W-:-:S13]  /*1d60*/  LOP3.LUT P0, RZ, R0, 0x7fffffff, RZ, 0xc0, !PT ;  /* 0x7fffffff00ff7812 */ /* 0x000fda000780c0ff */
[----:B------:R-:W-:Y:S01]  /*1d70*/  @!P0 IMAD.MOV.U32 R3, RZ, RZ, R0 ;  /* 0x000000ffff038224 */ /* 0x000fe200078e0000 */
[----:B------:R-:W-:Y:S06]  /*1d80*/  @!P0 BRA `(.L_x_22) ;  /* 0x0000000000408947 */ /* 0x000fec0003800000 */
[----:B------:R-:W-:-:S13]  /*1d90*/  FSETP.GEU.FTZ.AND P0, PT, R0, RZ, PT ;  /* 0x000000ff0000720b */ /* 0x000fda0003f1e000 */
[----:B------:R-:W-:Y:S01]  /*1da0*/  @!P0 IMAD.MOV.U32 R3, RZ, RZ, 0x7fffffff ;  /* 0x7fffffffff038424 */ /* 0x000fe200078e00ff */
[----:B------:R-:W-:Y:S06]  /*1db0*/  @!P0 BRA `(.L_x_22) ;  /* 0x0000000000348947 */ /* 0x000fec0003800000 */
[----:B------:R-:W-:-:S13]  /*1dc0*/  FSETP.GTU.FTZ.AND P0, PT, |R0|, +INF , PT ;  /* 0x7f8000000000780b */ /* 0x000fda0003f1c200 */
[----:B------:R-:W-:Y:S01]  /*1dd0*/  @P0 FADD.FTZ R3, R0, 1 ;  /* 0x3f80000000030421 */ /* 0x000fe20000010000 */
[----:B------:R-:W-:Y:S06]  /*1de0*/  @P0 BRA `(.L_x_22) ;  /* 0x0000000000280947 */ /* 0x000fec0003800000 */
[----:B------:R-:W-:-:S13]  /*1df0*/  FSETP.NEU.FTZ.AND P0, PT, |R0|, +INF , PT ;  /* 0x7f8000000000780b */ /* 0x000fda0003f1d200 */
[----:B------:R-:W-:-:S04]  /*1e00*/  @P0 FFMA R4, R0, 1.84467440737095516160e+19, RZ ;  /* 0x5f80000000040823 */ /* 0x000fc800000000ff */
[----:B------:R-:W0:Y:S02]  /*1e10*/  @P0 MUFU.RSQ R3, R4 ;  /* 0x0000000400030308 */ /* 0x000e240000001400 */
[----:B0-----:R-:W-:Y:S01]  /*1e20*/  @P0 FMUL.FTZ R5, R4, R3 ;  /* 0x0000000304050220 */ /* 0x001fe20000410000 */
[----:B------:R-:W-:Y:S01]  /*1e30*/  @P0 FMUL.FTZ R7, R3, 0.5 ;  /* 0x3f00000003070820 */ /* 0x000fe20000410000 */
[----:B------:R-:W-:Y:S02]  /*1e40*/  @!P0 MOV R3, R0 ;  /* 0x0000000000038202 */ /* 0x000fe40000000f00 */
[----:B------:R-:W-:-:S04]  /*1e50*/  @P0 FADD.FTZ R6, -R5, -RZ ;  /* 0x800000ff05060221 */ /* 0x000fc80000010100 */
[----:B------:R-:W-:-:S04]  /*1e60*/  @P0 FFMA R6, R5, R6, R4 ;  /* 0x0000000605060223 */ /* 0x000fc80000000004 */
[----:B------:R-:W-:-:S04]  /*1e70*/  @P0 FFMA R6, R6, R7, R5 ;  /* 0x0000000706060223 */ /* 0x000fc80000000005 */
[----:B------:R-:W-:-:S07]  /*1e80*/  @P0 FMUL.FTZ R3, R6, 2.3283064365386962891e-10 ;  /* 0x2f80000006030820 */ /* 0x000fce0000410000 */
.L_x_22:
[----:B------:R-:W-:Y:S02]  /*1e90*/  IMAD.MOV.U32 R4, RZ, RZ, R8 ;  /* 0x000000ffff047224 */ /* 0x000fe400078e0008 */
[----:B------:R-:W-:-:S04]  /*1ea0*/  IMAD.MOV.U32 R5, RZ, RZ, 0x0 ;  /* 0x00000000ff057424 */ /* 0x000fc800078e00ff */
[----:B------:R-:W-:Y:S05]  /*1eb0*/  RET.REL.NODEC R4 `(_Z8__calc_WPfS_S_S_) ;  /* 0xffffffe004507950 */ /* 0x000fea0003c3ffff */
.L_x_23:
[----:B------:R-:W-:-:S00]  /*1ec0*/  BRA `(.L_x_23) ;  /* 0xfffffffc00fc7947 */ /* 0x000fc0000383ffff */
[----:B------:R-:W-:-:S00]  /*1ed0*/  NOP ;  /* 0x0000000000007918 */ /* 0x000fc00000000000 */
        /* <DEDUP_REMOVED lines=10> */
.L_x_24:


//--------------------- .nv.global.init           --------------------------
	.section	.nv.global.init,"aw",@progbits
	.align	4
.nv.global.init:
	.type		__cudart_i2opi_f,@object
	.size		__cudart_i2opi_f,($str - __cudart_i2opi_f)
__cudart_i2opi_f:
        /*0000*/ 	.byte	0x41, 0x90, 0x43, 0x3c, 0x99, 0x95, 0x62, 0xdb, 0xc0, 0xdd, 0x34, 0xf5, 0xd1, 0x57, 0x27, 0xfc
        /*0010*/ 	.byte	0x29, 0x15, 0x44, 0x4e, 0x6e, 0x83, 0xf9, 0xa2
	.type		$str,@object
	.size		$str,(.L_0 - $str)
$str:
        /*0018*/ 	.byte	0x48, 0x65, 0x72, 0x65, 0x20, 0x25, 0x64, 0x00
.L_0:


//--------------------- .nv.shared.reserved.0     --------------------------
	.section	.nv.shared.reserved.0,"aw",@nobits
	.weak		__nv_reservedSMEM_offset_0_alias
	.size		__nv_reservedSMEM_offset_0_alias, 0, 64
	.other		__nv_reservedSMEM_offset_0_alias,@"STO_CUDA_RESERVED_SHARED STV_DEFAULT"
__nv_reservedSMEM_offset_0_alias:
	.zero		0
	.zero		64


//--------------------- .nv.constant0._Z8__calc_WPfS_S_S_ --------------------------
	.section	.nv.constant0._Z8__calc_WPfS_S_S_,"a",@progbits
	.sectionflags	@""
	.align	4
.nv.constant0._Z8__calc_WPfS_S_S_:
	.zero		928


//--------------------- SYMBOLS --------------------------

	.type		.nv.reservedSmem.offset0,@object
	.size		.nv.reservedSmem.offset0,0x4
	.type		vprintf,@function
